//
// Generated by NVIDIA NVVM Compiler
//
// Compiler Build ID: CL-36424714
// Cuda compilation tools, release 13.0, V13.0.88
// Based on NVVM 20.0.0
//

.version 9.0
.target sm_100
.address_size 64

	// .globl	_Z18cuda_sgemm_forwardILi16EEvmmmPfS0_S0_S0_
// _ZZ18cuda_sgemm_forwardILi16EEvmmmPfS0_S0_S0_E6ashare has been demoted
// _ZZ18cuda_sgemm_forwardILi16EEvmmmPfS0_S0_S0_E6bshare has been demoted
// _ZZ18cuda_sgemm_forwardILi16EEvmmmPfS0_S0_S0_E10bias_share has been demoted

.visible .entry _Z18cuda_sgemm_forwardILi16EEvmmmPfS0_S0_S0_(
	.param .u64 _Z18cuda_sgemm_forwardILi16EEvmmmPfS0_S0_S0__param_0,
	.param .u64 _Z18cuda_sgemm_forwardILi16EEvmmmPfS0_S0_S0__param_1,
	.param .u64 _Z18cuda_sgemm_forwardILi16EEvmmmPfS0_S0_S0__param_2,
	.param .u64 .ptr .align 1 _Z18cuda_sgemm_forwardILi16EEvmmmPfS0_S0_S0__param_3,
	.param .u64 .ptr .align 1 _Z18cuda_sgemm_forwardILi16EEvmmmPfS0_S0_S0__param_4,
	.param .u64 .ptr .align 1 _Z18cuda_sgemm_forwardILi16EEvmmmPfS0_S0_S0__param_5,
	.param .u64 .ptr .align 1 _Z18cuda_sgemm_forwardILi16EEvmmmPfS0_S0_S0__param_6
)
{
	.reg .pred 	%p<24>;
	.reg .b32 	%r<62>;
	.reg .b32 	%f<62>;
	.reg .b64 	%rd<105>;
	// demoted variable
	.shared .align 4 .b8 _ZZ18cuda_sgemm_forwardILi16EEvmmmPfS0_S0_S0_E6ashare[1024];
	// demoted variable
	.shared .align 4 .b8 _ZZ18cuda_sgemm_forwardILi16EEvmmmPfS0_S0_S0_E6bshare[1024];
	// demoted variable
	.shared .align 4 .b8 _ZZ18cuda_sgemm_forwardILi16EEvmmmPfS0_S0_S0_E10bias_share[64];
	ld.param.u64 	%rd34, [_Z18cuda_sgemm_forwardILi16EEvmmmPfS0_S0_S0__param_0];
	ld.param.u64 	%rd35, [_Z18cuda_sgemm_forwardILi16EEvmmmPfS0_S0_S0__param_1];
	ld.param.u64 	%rd36, [_Z18cuda_sgemm_forwardILi16EEvmmmPfS0_S0_S0__param_2];
	ld.param.u64 	%rd40, [_Z18cuda_sgemm_forwardILi16EEvmmmPfS0_S0_S0__param_3];
	cvta.to.global.u64 	%rd1, %rd40;
	mov.u32 	%r1, %tid.x;
	mov.u32 	%r2, %ctaid.x;
	mov.u32 	%r3, %ctaid.y;
	shl.b32 	%r4, %r2, 4;
	cvt.u64.u32 	%rd41, %r4;
	mul.lo.s64 	%rd2, %rd36, %rd41;
	shl.b64 	%rd42, %rd2, 2;
	add.s64 	%rd43, %rd1, %rd42;
	add.s64 	%rd44, %rd40, %rd42;
	shl.b64 	%rd45, %rd36, 2;
	add.s64 	%rd3, %rd43, %rd45;
	add.s64 	%rd46, %rd34, -1;
	mul.lo.s64 	%rd47, %rd36, %rd46;
	shl.b64 	%rd48, %rd47, 2;
	add.s64 	%rd49, %rd1, %rd48;
	add.s64 	%rd4, %rd40, %rd48;
	mul.lo.s64 	%rd50, %rd36, 60;
	add.s64 	%rd51, %rd43, %rd50;
	add.s64 	%rd5, %rd44, %rd50;
	setp.ge.u64 	%p2, %rd49, %rd51;
	mov.b32 	%r60, 16;
	@%p2 bra 	$L__BB0_5;
	sub.s64 	%rd52, %rd5, %rd4;
	shr.s64 	%rd6, %rd52, 2;
	or.b64  	%rd53, %rd6, %rd36;
	and.b64  	%rd54, %rd53, -4294967296;
	setp.ne.s64 	%p3, %rd54, 0;
	@%p3 bra 	$L__BB0_3;
	cvt.u32.u64 	%r14, %rd36;
	cvt.u32.u64 	%r15, %rd6;
	div.u32 	%r16, %r15, %r14;
	cvt.u64.u32 	%rd99, %r16;
	bra.uni 	$L__BB0_4;
$L__BB0_3:
	div.u64 	%rd99, %rd6, %rd36;
$L__BB0_4:
	cvt.u32.u64 	%r17, %rd99;
	sub.s32 	%r60, 16, %r17;
$L__BB0_5:
	setp.lt.s64 	%p4, %rd36, 1;
	mov.f32 	%f59, 0f00000000;
	@%p4 bra 	$L__BB0_24;
	ld.param.u64 	%rd96, [_Z18cuda_sgemm_forwardILi16EEvmmmPfS0_S0_S0__param_4];
	cvta.to.global.u64 	%rd55, %rd96;
	shl.b32 	%r18, %r3, 4;
	cvt.u64.u32 	%rd10, %r1;
	mov.u32 	%r7, %tid.y;
	cvt.u64.u32 	%rd56, %r7;
	mad.lo.s64 	%rd57, %rd36, %rd10, %rd56;
	shl.b32 	%r19, %r1, 6;
	mov.u32 	%r20, _ZZ18cuda_sgemm_forwardILi16EEvmmmPfS0_S0_S0_E6ashare;
	add.s32 	%r8, %r20, %r19;
	mad.lo.s64 	%rd58, %rd35, %rd10, %rd56;
	mov.u32 	%r21, _ZZ18cuda_sgemm_forwardILi16EEvmmmPfS0_S0_S0_E6bshare;
	add.s32 	%r22, %r21, %r19;
	shl.b32 	%r23, %r7, 2;
	add.s32 	%r9, %r22, %r23;
	shl.b64 	%rd59, %rd36, 2;
	sub.s64 	%rd101, 64, %rd59;
	mul.lo.s64 	%rd12, %rd35, %rd101;
	mul.wide.u32 	%rd102, %r3, 64;
	mad.lo.s64 	%rd14, %rd35, 60, %rd55;
	shl.b64 	%rd60, %rd58, 2;
	add.s64 	%rd15, %rd55, %rd60;
	cvt.u64.u32 	%rd61, %r2;
	mul.lo.s64 	%rd62, %rd36, %rd61;
	shl.b64 	%rd63, %rd62, 6;
	add.s64 	%rd64, %rd63, %rd1;
	add.s64 	%rd100, %rd64, 64;
	shl.b64 	%rd17, %rd57, 2;
	shl.b64 	%rd65, %rd35, 2;
	add.s64 	%rd66, %rd96, %rd65;
	mul.wide.u32 	%rd67, %r18, 4;
	add.s64 	%rd68, %rd96, %rd67;
	sub.s64 	%rd69, %rd68, %rd66;
	add.s64 	%rd70, %rd69, 64;
	shr.u64 	%rd71, %rd70, 2;
	cvt.u32.u64 	%r24, %rd71;
	sub.s32 	%r25, 16, %r24;
	add.s64 	%rd72, %rd55, %rd67;
	add.s64 	%rd73, %rd72, 64;
	add.s64 	%rd74, %rd55, %rd65;
	setp.lt.u64 	%p6, %rd74, %rd73;
	selp.b32 	%r10, %r25, 16, %p6;
	add.s64 	%rd75, %rd36, -1;
	mul.lo.s64 	%rd76, %rd75, %rd35;
	shl.b64 	%rd77, %rd76, 2;
	add.s64 	%rd18, %rd55, %rd77;
	mov.f32 	%f59, 0f00000000;
	mov.pred 	%p23, 0;
$L__BB0_7:
	add.s64 	%rd78, %rd14, %rd102;
	setp.ge.u64 	%p7, %rd18, %rd78;
	mov.b32 	%r61, 16;
	@%p7 bra 	$L__BB0_12;
	add.s64 	%rd79, %rd12, %rd102;
	shr.s64 	%rd22, %rd79, 2;
	or.b64  	%rd80, %rd22, %rd35;
	and.b64  	%rd81, %rd80, -4294967296;
	setp.ne.s64 	%p8, %rd81, 0;
	@%p8 bra 	$L__BB0_10;
	cvt.u32.u64 	%r27, %rd35;
	cvt.u32.u64 	%r28, %rd22;
	div.u32 	%r29, %r28, %r27;
	cvt.u64.u32 	%rd103, %r29;
	bra.uni 	$L__BB0_11;
$L__BB0_10:
	div.u64 	%rd103, %rd22, %rd35;
$L__BB0_11:
	cvt.u32.u64 	%r30, %rd103;
	sub.s32 	%r61, 16, %r30;
$L__BB0_12:
	setp.ge.s32 	%p9, %r1, %r60;
	shr.u64 	%rd82, %rd101, 2;
	cvt.u32.u64 	%r31, %rd82;
	sub.s32 	%r32, 16, %r31;
	setp.lt.u64 	%p10, %rd3, %rd100;
	selp.b32 	%r33, %r32, 16, %p10;
	setp.ge.s32 	%p11, %r7, %r33;
	or.pred  	%p12, %p9, %p11;
	@%p12 bra 	$L__BB0_14;
	add.s64 	%rd83, %rd100, %rd17;
	ld.global.f32 	%f8, [%rd83+-64];
	shl.b32 	%r36, %r7, 2;
	add.s32 	%r37, %r8, %r36;
	st.shared.f32 	[%r37], %f8;
$L__BB0_14:
	setp.ge.s32 	%p13, %r7, %r10;
	setp.ge.s32 	%p14, %r1, %r61;
	or.pred  	%p15, %p14, %p13;
	@%p15 bra 	$L__BB0_16;
	add.s64 	%rd84, %rd15, %rd102;
	ld.global.f32 	%f9, [%rd84];
	st.shared.f32 	[%r9], %f9;
$L__BB0_16:
	@%p9 bra 	$L__BB0_21;
	or.b64  	%rd85, %rd2, %rd36;
	and.b64  	%rd86, %rd85, -4294967296;
	setp.ne.s64 	%p17, %rd86, 0;
	@%p17 bra 	$L__BB0_19;
	cvt.u32.u64 	%r39, %rd36;
	cvt.u32.u64 	%r40, %rd2;
	div.u32 	%r41, %r40, %r39;
	cvt.u64.u32 	%rd104, %r41;
	bra.uni 	$L__BB0_20;
$L__BB0_19:
	div.u64 	%rd104, %rd2, %rd36;
$L__BB0_20:
	ld.param.u64 	%rd98, [_Z18cuda_sgemm_forwardILi16EEvmmmPfS0_S0_S0__param_6];
	add.s64 	%rd87, %rd104, %rd10;
	cvta.to.global.u64 	%rd88, %rd98;
	shl.b64 	%rd89, %rd87, 2;
	add.s64 	%rd90, %rd88, %rd89;
	ld.global.f32 	%f10, [%rd90];
	shl.b32 	%r42, %r1, 2;
	mov.u32 	%r43, _ZZ18cuda_sgemm_forwardILi16EEvmmmPfS0_S0_S0_E10bias_share;
	add.s32 	%r44, %r43, %r42;
	st.shared.f32 	[%r44], %f10;
$L__BB0_21:
	bar.sync 	0;
	ld.shared.f32 	%f11, [%r8];
	shl.b32 	%r45, %r7, 2;
	mov.u32 	%r46, _ZZ18cuda_sgemm_forwardILi16EEvmmmPfS0_S0_S0_E6bshare;
	add.s32 	%r47, %r46, %r45;
	ld.shared.f32 	%f12, [%r47];
	fma.rn.f32 	%f13, %f11, %f12, %f59;
	ld.shared.f32 	%f14, [%r8+4];
	ld.shared.f32 	%f15, [%r47+64];
	fma.rn.f32 	%f16, %f14, %f15, %f13;
	ld.shared.f32 	%f17, [%r8+8];
	ld.shared.f32 	%f18, [%r47+128];
	fma.rn.f32 	%f19, %f17, %f18, %f16;
	ld.shared.f32 	%f20, [%r8+12];
	ld.shared.f32 	%f21, [%r47+192];
	fma.rn.f32 	%f22, %f20, %f21, %f19;
	ld.shared.f32 	%f23, [%r8+16];
	ld.shared.f32 	%f24, [%r47+256];
	fma.rn.f32 	%f25, %f23, %f24, %f22;
	ld.shared.f32 	%f26, [%r8+20];
	ld.shared.f32 	%f27, [%r47+320];
	fma.rn.f32 	%f28, %f26, %f27, %f25;
	ld.shared.f32 	%f29, [%r8+24];
	ld.shared.f32 	%f30, [%r47+384];
	fma.rn.f32 	%f31, %f29, %f30, %f28;
	ld.shared.f32 	%f32, [%r8+28];
	ld.shared.f32 	%f33, [%r47+448];
	fma.rn.f32 	%f34, %f32, %f33, %f31;
	ld.shared.f32 	%f35, [%r8+32];
	ld.shared.f32 	%f36, [%r47+512];
	fma.rn.f32 	%f37, %f35, %f36, %f34;
	ld.shared.f32 	%f38, [%r8+36];
	ld.shared.f32 	%f39, [%r47+576];
	fma.rn.f32 	%f40, %f38, %f39, %f37;
	ld.shared.f32 	%f41, [%r8+40];
	ld.shared.f32 	%f42, [%r47+640];
	fma.rn.f32 	%f43, %f41, %f42, %f40;
	ld.shared.f32 	%f44, [%r8+44];
	ld.shared.f32 	%f45, [%r47+704];
	fma.rn.f32 	%f46, %f44, %f45, %f43;
	ld.shared.f32 	%f47, [%r8+48];
	ld.shared.f32 	%f48, [%r47+768];
	fma.rn.f32 	%f49, %f47, %f48, %f46;
	ld.shared.f32 	%f50, [%r8+52];
	ld.shared.f32 	%f51, [%r47+832];
	fma.rn.f32 	%f52, %f50, %f51, %f49;
	ld.shared.f32 	%f53, [%r8+56];
	ld.shared.f32 	%f54, [%r47+896];
	fma.rn.f32 	%f55, %f53, %f54, %f52;
	ld.shared.f32 	%f56, [%r8+60];
	ld.shared.f32 	%f57, [%r47+960];
	fma.rn.f32 	%f59, %f56, %f57, %f55;
	@%p23 bra 	$L__BB0_23;
	shl.b32 	%r48, %r1, 2;
	mov.u32 	%r49, _ZZ18cuda_sgemm_forwardILi16EEvmmmPfS0_S0_S0_E10bias_share;
	add.s32 	%r50, %r49, %r48;
	ld.shared.f32 	%f58, [%r50];
	add.f32 	%f59, %f59, %f58;
$L__BB0_23:
	bar.sync 	0;
	shl.b32 	%r51, %r7, 2;
	add.s32 	%r52, %r8, %r51;
	mov.b32 	%r53, 0;
	st.shared.u32 	[%r52], %r53;
	st.shared.u32 	[%r9], %r53;
	bar.sync 	0;
	shl.b64 	%rd91, %rd35, 6;
	add.s64 	%rd102, %rd102, %rd91;
	add.s64 	%rd101, %rd101, 64;
	add.s64 	%rd31, %rd100, 64;
	setp.lt.u64 	%p19, %rd100, %rd3;
	mov.pred 	%p23, -1;
	mov.u64 	%rd100, %rd31;
	@%p19 bra 	$L__BB0_7;
$L__BB0_24:
	add.s32 	%r54, %r4, %r1;
	cvt.u64.u32 	%rd32, %r54;
	setp.le.u64 	%p20, %rd34, %rd32;
	mov.u32 	%r55, %ctaid.y;
	shl.b32 	%r56, %r55, 4;
	mov.u32 	%r57, %tid.y;
	add.s32 	%r58, %r56, %r57;
	cvt.u64.u32 	%rd33, %r58;
	setp.le.u64 	%p21, %rd35, %rd33;
	or.pred  	%p22, %p20, %p21;
	@%p22 bra 	$L__BB0_26;
	ld.param.u64 	%rd97, [_Z18cuda_sgemm_forwardILi16EEvmmmPfS0_S0_S0__param_5];
	mad.lo.s64 	%rd92, %rd35, %rd32, %rd33;
	cvta.to.global.u64 	%rd93, %rd97;
	shl.b64 	%rd94, %rd92, 2;
	add.s64 	%rd95, %rd93, %rd94;
	st.global.f32 	[%rd95], %f59;
$L__BB0_26:
	ret;

}


// ===== COMPILED SASS (sm_100) =====

	.target	sm_100

	.elftype	@"ET_EXEC"


//--------------------- .note.nv.tkinfo           --------------------------
	.section	.note.nv.tkinfo,"",@"SHT_NOTE"
	.sectionflags	@"SHF_NOTE_NV_TKINFO"
	.tkinfo
        /*0018*/ 	.word	0x00000002
        /*0030*/ 	.string	""
        /*0030*/ 	.string	"ptxas"
        /*0030*/ 	.string	"Cuda compilation tools, release 13.0, V13.0.88"
        /*0030*/ 	.string	"Build cuda_13.0.r13.0/compiler.36424714_0"
        /*0030*/ 	.string	"-arch sm_100 -m 64 "



//--------------------- .note.nv.cuinfo           --------------------------
	.section	.note.nv.cuinfo,"",@"SHT_NOTE"
	.sectionflags	@"SHF_NOTE_NV_CUINFO"
        /*0018*/ 	.short	0x0002
        /*001a*/ 	.short	0x0064
        /*001c*/ 	.short	0x0082
	.zero		2


//--------------------- .nv.info                  --------------------------
	.section	.nv.info,"",@"SHT_CUDA_INFO"
	.align	4


	//----- nvinfo : EIATTR_REGCOUNT
	.align		4
        /*0000*/ 	.byte	0x04, 0x2f
        /*0002*/ 	.short	(.L_1 - .L_0)
	.align		4
.L_0:
        /*0004*/ 	.word	index@(_Z18cuda_sgemm_forwardILi16EEvmmmPfS0_S0_S0_)
        /*0008*/ 	.word	0x00000020


	//----- nvinfo : EIATTR_FRAME_SIZE
	.align		4
.L_1:
        /*000c*/ 	.byte	0x04, 0x11
        /*000e*/ 	.short	(.L_3 - .L_2)
	.align		4
.L_2:
        /*0010*/ 	.word	index@($__internal_0_$__cuda_sm20_div_u64)
        /*0014*/ 	.word	0x00000000


	//----- nvinfo : EIATTR_FRAME_SIZE
	.align		4
.L_3:
        /*0018*/ 	.byte	0x04, 0x11
        /*001a*/ 	.short	(.L_5 - .L_4)
	.align		4
.L_4:
        /*001c*/ 	.word	index@(_Z18cuda_sgemm_forwardILi16EEvmmmPfS0_S0_S0_)
        /*0020*/ 	.word	0x00000000


	//----- nvinfo : EIATTR_MIN_STACK_SIZE
	.align		4
.L_5:
        /*0024*/ 	.byte	0x04, 0x12
        /*0026*/ 	.short	(.L_7 - .L_6)
	.align		4
.L_6:
        /*0028*/ 	.word	index@(_Z18cuda_sgemm_forwardILi16EEvmmmPfS0_S0_S0_)
        /*002c*/ 	.word	0x00000000
.L_7:


//--------------------- .nv.compat                --------------------------
	.section	.nv.compat,"",@"SHT_CUDA_COMPAT_INFO"
	.align	4
        /*0000*/ 	.byte	0x02, 0x09, 0x00, 0x00, 0x02, 0x02, 0x01, 0x00, 0x02, 0x05, 0x05, 0x00, 0x03, 0x07, 0x01, 0x01
        /*0010*/ 	.byte	0x02, 0x03, 0x00, 0x00, 0x02, 0x06, 0x01, 0x00, 0x04, 0x0b, 0x08, 0x00, 0x09, 0x00, 0x00, 0x00
        /*0020*/ 	.byte	0x00, 0x00, 0x00, 0x00


//--------------------- .nv.info._Z18cuda_sgemm_forwardILi16EEvmmmPfS0_S0_S0_ --------------------------
	.section	.nv.info._Z18cuda_sgemm_forwardILi16EEvmmmPfS0_S0_S0_,"",@"SHT_CUDA_INFO"
	.sectionflags	@""
	.align	4


	//----- nvinfo : EIATTR_CUDA_API_VERSION
	.align		4
        /*0000*/ 	.byte	0x04, 0x37
        /*0002*/ 	.short	(.L_9 - .L_8)
.L_8:
        /*0004*/ 	.word	0x00000082


	//----- nvinfo : EIATTR_KPARAM_INFO
	.align		4
.L_9:
        /*0008*/ 	.byte	0x04, 0x17
        /*000a*/ 	.short	(.L_11 - .L_10)
.L_10:
        /*000c*/ 	.word	0x00000000
        /*0010*/ 	.short	0x0006
        /*0012*/ 	.short	0x0030
        /*0014*/ 	.byte	0x00, 0xf5, 0x21, 0x00


	//----- nvinfo : EIATTR_KPARAM_INFO
	.align		4
.L_11:
        /*0018*/ 	.byte	0x04, 0x17
        /*001a*/ 	.short	(.L_13 - .L_12)
.L_12:
        /*001c*/ 	.word	0x00000000
        /*0020*/ 	.short	0x0005
        /*0022*/ 	.short	0x0028
        /*0024*/ 	.byte	0x00, 0xf5, 0x21, 0x00


	//----- nvinfo : EIATTR_KPARAM_INFO
	.align		4
.L_13:
        /*0028*/ 	.byte	0x04, 0x17
        /*002a*/ 	.short	(.L_15 - .L_14)
.L_14:
        /*002c*/ 	.word	0x00000000
        /*0030*/ 	.short	0x0004
        /*0032*/ 	.short	0x0020
        /*0034*/ 	.byte	0x00, 0xf5, 0x21, 0x00


	//----- nvinfo : EIATTR_KPARAM_INFO
	.align		4
.L_15:
        /*0038*/ 	.byte	0x04, 0x17
        /*003a*/ 	.short	(.L_17 - .L_16)
.L_16:
        /*003c*/ 	.word	0x00000000
        /*0040*/ 	.short	0x0003
        /*0042*/ 	.short	0x0018
        /*0044*/ 	.byte	0x00, 0xf5, 0x21, 0x00


	//----- nvinfo : EIATTR_KPARAM_INFO
	.align		4
.L_17:
        /*0048*/ 	.byte	0x04, 0x17
        /*004a*/ 	.short	(.L_19 - .L_18)
.L_18:
        /*004c*/ 	.word	0x00000000
        /*0050*/ 	.short	0x0002
        /*0052*/ 	.short	0x0010
        /*0054*/ 	.byte	0x00, 0xf0, 0x21, 0x00


	//----- nvinfo : EIATTR_KPARAM_INFO
	.align		4
.L_19:
        /*0058*/ 	.byte	0x04, 0x17
        /*005a*/ 	.short	(.L_21 - .L_20)
.L_20:
        /*005c*/ 	.word	0x00000000
        /*0060*/ 	.short	0x0001
        /*0062*/ 	.short	0x0008
        /*0064*/ 	.byte	0x00, 0xf0, 0x21, 0x00


	//----- nvinfo : EIATTR_KPARAM_INFO
	.align		4
.L_21:
        /*0068*/ 	.byte	0x04, 0x17
        /*006a*/ 	.short	(.L_23 - .L_22)
.L_22:
        /*006c*/ 	.word	0x00000000
        /*0070*/ 	.short	0x0000
        /*0072*/ 	.short	0x0000
        /*0074*/ 	.byte	0x00, 0xf0, 0x21, 0x00


	//----- nvinfo : EIATTR_SPARSE_MMA_MASK
	.align		4
.L_23:
        /*0078*/ 	.byte	0x03, 0x50
        /*007a*/ 	.short	0x0000


	//----- nvinfo : EIATTR_MAXREG_COUNT
	.align		4
        /*007c*/ 	.byte	0x03, 0x1b
        /*007e*/ 	.short	0x00ff


	//----- nvinfo : EIATTR_NUM_BARRIERS
	.align		4
        /*0080*/ 	.byte	0x02, 0x4c
        /*0082*/ 	.byte	0x01
	.zero		1


	//----- nvinfo : EIATTR_MERCURY_ISA_VERSION
	.align		4
        /*0084*/ 	.byte	0x03, 0x5f
        /*0086*/ 	.short	0x0101


	//----- nvinfo : EIATTR_VRC_CTA_INIT_COUNT
	.align		4
        /*0088*/ 	.byte	0x02, 0x4a
	.zero		1
	.zero		1


	//----- nvinfo : EIATTR_EXIT_INSTR_OFFSETS
	.align		4
        /*008c*/ 	.byte	0x04, 0x1c
        /*008e*/ 	.short	(.L_25 - .L_24)


	//   ....[0]....
.L_24:
        /*0090*/ 	.word	0x000014a0


	//   ....[1]....
        /*0094*/ 	.word	0x00001520


	//----- nvinfo : EIATTR_CRS_STACK_SIZE
	.align		4
.L_25:
        /*0098*/ 	.byte	0x04, 0x1e
        /*009a*/ 	.short	(.L_27 - .L_26)
.L_26:
        /*009c*/ 	.word	0x00000000


	//----- nvinfo : EIATTR_CBANK_PARAM_SIZE
	.align		4
.L_27:
        /*00a0*/ 	.byte	0x03, 0x19
        /*00a2*/ 	.short	0x0038


	//----- nvinfo : EIATTR_PARAM_CBANK
	.align		4
        /*00a4*/ 	.byte	0x04, 0x0a
        /*00a6*/ 	.short	(.L_29 - .L_28)
	.align		4
.L_28:
        /*00a8*/ 	.word	index@(.nv.constant0._Z18cuda_sgemm_forwardILi16EEvmmmPfS0_S0_S0_)
        /*00ac*/ 	.short	0x0380
        /*00ae*/ 	.short	0x0038


	//----- nvinfo : EIATTR_SW_WAR
	.align		4
.L_29:
        /*00b0*/ 	.byte	0x04, 0x36
        /*00b2*/ 	.short	(.L_31 - .L_30)
.L_30:
        /*00b4*/ 	.word	0x00000008
.L_31:


//--------------------- .nv.callgraph             --------------------------
	.section	.nv.callgraph,"",@"SHT_CUDA_CALLGRAPH"
	.align	4
	.sectionentsize	8
	.align		4
        /*0000*/ 	.word	0x00000000
	.align		4
        /*0004*/ 	.word	0xffffffff
	.align		4
        /*0008*/ 	.word	0x00000000
	.align		4
        /*000c*/ 	.word	0xfffffffe
	.align		4
        /*0010*/ 	.word	0x00000000
	.align		4
        /*0014*/ 	.word	0xfffffffd
	.align		4
        /*0018*/ 	.word	0x00000000
	.align		4
        /*001c*/ 	.word	0xfffffffc


//--------------------- .text._Z18cuda_sgemm_forwardILi16EEvmmmPfS0_S0_S0_ --------------------------
	.section	.text._Z18cuda_sgemm_forwardILi16EEvmmmPfS0_S0_S0_,"ax",@progbits
	.align	128
        .global         _Z18cuda_sgemm_forwardILi16EEvmmmPfS0_S0_S0_
        .type           _Z18cuda_sgemm_forwardILi16EEvmmmPfS0_S0_S0_,@function
        .size           _Z18cuda_sgemm_forwardILi16EEvmmmPfS0_S0_S0_,(.L_x_13 - _Z18cuda_sgemm_forwardILi16EEvmmmPfS0_S0_S0_)
        .other          _Z18cuda_sgemm_forwardILi16EEvmmmPfS0_S0_S0_,@"STO_CUDA_ENTRY STV_DEFAULT"
_Z18cuda_sgemm_forwardILi16EEvmmmPfS0_S0_S0_:
.text._Z18cuda_sgemm_forwardILi16EEvmmmPfS0_S0_S0_:
[----:B------:R-:W-:Y:S08]  /*0000*/  LDC R1, c[0x0][0x37c] ;  /* 0x0000df00ff017b82 */ /* 0x000ff00000000800 */
[----:B------:R-:W0:Y:S01]  /*0010*/  S2UR UR31, SR_CTAID.X ;  /* 0x00000000001f79c3 */ /* 0x000e220000002500 */
[----:B------:R-:W1:Y:S01]  /*0020*/  LDCU.64 UR4, c[0x0][0x380] ;  /* 0x00007000ff0477ac */ /* 0x000e620008000a00 */
[----:B------:R-:W-:Y:S01]  /*0030*/  IMAD.MOV.U32 R3, RZ, RZ, 0x10 ;  /* 0x00000010ff037424 */ /* 0x000fe200078e00ff */
[----:B------:R-:W2:Y:S05]  /*0040*/  LDCU.128 UR8, c[0x0][0x390] ;  /* 0x00007200ff0877ac */ /* 0x000eaa0008000c00 */
[----:B------:R-:W3:Y:S01]  /*0050*/  S2UR UR32, SR_CTAID.Y ;  /* 0x00000000002079c3 */ /* 0x000ee20000002600 */
[----:B-1----:R-:W-:-:S04]  /*0060*/  UIADD3 UR7, UP0, UPT, UR4, -0x1, URZ ;  /* 0xffffffff04077890 */ /* 0x002fc8000ff1e0ff */
[----:B------:R-:W-:Y:S02]  /*0070*/  UIADD3.X UR6, UPT, UPT, UR5, -0x1, URZ, UP0, !UPT ;  /* 0xffffffff05067890 */ /* 0x000fe400087fe4ff */
[----:B0-----:R-:W-:Y:S02]  /*0080*/  USHF.L.U32 UR30, UR31, 0x4, URZ ;  /* 0x000000041f1e7899 */ /* 0x001fe400080006ff */
[----:B--2---:R-:W-:Y:S02]  /*0090*/  UIMAD UR12, UR6, UR8, URZ ;  /* 0x00000008060c72a4 */ /* 0x004fe4000f8e02ff */
[----:B------:R-:W-:Y:S02]  /*00a0*/  UIMAD.WIDE.U32 UR20, UR30, UR8, URZ ;  /* 0x000000081e1472a5 */ /* 0x000fe4000f8e00ff */
[----:B------:R-:W-:Y:S02]  /*00b0*/  UIMAD.WIDE.U32 UR4, UR7, UR8, URZ ;  /* 0x00000008070472a5 */ /* 0x000fe4000f8e00ff */
[----:B------:R-:W-:-:S02]  /*00c0*/  UIMAD UR12, UR7, UR9, UR12 ;  /* 0x00000009070c72a4 */ /* 0x000fc4000f8e020c */
[----:B------:R-:W-:Y:S02]  /*00d0*/  UIMAD UR33, UR30, UR9, UR21 ;  /* 0x000000091e2172a4 */ /* 0x000fe4000f8e0215 */
[----:B------:R-:W-:Y:S02]  /*00e0*/  ULEA UR6, UP0, UR20, UR10, 0x2 ;  /* 0x0000000a14067291 */ /* 0x000fe4000f8010ff */
[----:B------:R-:W-:Y:S02]  /*00f0*/  USHF.L.U32 UR13, UR4, 0x2, URZ ;  /* 0x00000002040d7899 */ /* 0x000fe400080006ff */
[----:B------:R-:W-:Y:S02]  /*0100*/  UIADD3 UR14, UPT, UPT, UR5, UR12, URZ ;  /* 0x0000000c050e7290 */ /* 0x000fe4000fffe0ff */
[----:B------:R-:W-:Y:S02]  /*0110*/  ULEA.HI.X UR7, UR20, UR11, UR33, 0x2, UP0 ;  /* 0x0000000b14077291 */ /* 0x000fe400080f1421 */
[----:B------:R-:W-:-:S02]  /*0120*/  UIADD3 UR15, UP0, UPT, UR13, UR10, URZ ;  /* 0x0000000a0d0f7290 */ /* 0x000fc4000ff1e0ff */
[----:B------:R-:W-:Y:S02]  /*0130*/  USHF.L.U64.HI UR14, UR4, 0x2, UR14 ;  /* 0x00000002040e7899 */ /* 0x000fe4000801020e */
[----:B------:R-:W-:Y:S02]  /*0140*/  UIMAD UR12, UR9, 0x3c, URZ ;  /* 0x0000003c090c78a4 */ /* 0x000fe4000f8e02ff */
[----:B------:R-:W-:Y:S02]  /*0150*/  UIMAD.WIDE.U32 UR4, UR8, 0x3c, UR6 ;  /* 0x0000003c080478a5 */ /* 0x000fe4000f8e0006 */
[----:B------:R-:W-:Y:S02]  /*0160*/  UIADD3.X UR16, UPT, UPT, UR14, UR11, URZ, UP0, !UPT ;  /* 0x0000000b0e107290 */ /* 0x000fe400087fe4ff */
[----:B------:R-:W-:Y:S02]  /*0170*/  UIADD3 UR12, UPT, UPT, UR5, UR12, URZ ;  /* 0x0000000c050c7290 */ /* 0x000fe4000fffe0ff */
[----:B------:R-:W-:-:S02]  /*0180*/  UISETP.GE.U32.AND UP0, UPT, UR15, UR4, UPT ;  /* 0x000000040f00728c */ /* 0x000fc4000bf06070 */
[----:B------:R-:W-:Y:S02]  /*0190*/  ULEA UR34, UP1, UR8, UR6, 0x2 ;  /* 0x0000000608227291 */ /* 0x000fe4000f8210ff */
[----:B------:R-:W-:Y:S02]  /*01a0*/  UISETP.GE.U32.AND.EX UP0, UPT, UR16, UR12, UPT, UP0 ;  /* 0x0000000c1000728c */ /* 0x000fe4000bf06100 */
[----:B------:R-:W-:-:S07]  /*01b0*/  ULEA.HI.X UR6, UR8, UR7, UR9, 0x2, UP1 ;  /* 0x0000000708067291 */ /* 0x000fce00088f1409 */
[----:B---3--:R-:W-:Y:S05]  /*01c0*/  BRA.U UP0, `(.L_x_0) ;  /* 0x0000000100947547 */ /* 0x008fea000b800000 */
[----:B------:R-:W-:-:S04]  /*01d0*/  UIADD3 UR7, UP0, UP1, UR4, -UR10, -UR13 ;  /* 0x8000000a04077290 */ /* 0x000fc8000f91e80d */
[----:B------:R-:W-:-:S04]  /*01e0*/  UIADD3.X UR11, UPT, UPT, UR12, ~UR11, ~UR14, UP0, UP1 ;  /* 0x8000000b0c0b7290 */ /* 0x000fc800087e2c0e */
[----:B------:R-:W-:Y:S02]  /*01f0*/  USHF.R.S32.HI UR5, URZ, 0x2, UR11 ;  /* 0x00000002ff057899 */ /* 0x000fe4000801140b */
[----:B------:R-:W-:Y:S02]  /*0200*/  USHF.R.S64 UR7, UR7, 0x2, UR11 ;  /* 0x0000000207077899 */ /* 0x000fe4000800100b */
[----:B------:R-:W-:-:S04]  /*0210*/  ULOP3.LUT UR4, UR5, UR9, URZ, 0xfc, !UPT ;  /* 0x0000000905047292 */ /* 0x000fc8000f8efcff */
[----:B------:R-:W-:-:S09]  /*0220*/  UISETP.NE.U32.AND UP0, UPT, UR4, URZ, UPT ;  /* 0x000000ff0400728c */ /* 0x000fd2000bf05070 */
[----:B------:R-:W-:Y:S05]  /*0230*/  BRA.U UP0, `(.L_x_1) ;  /* 0x0000000100547547 */ /* 0x000fea000b800000 */
[----:B------:R-:W0:Y:S01]  /*0240*/  I2F.U32.RP R0, UR8 ;  /* 0x0000000800007d06 */ /* 0x000e220008209000 */
[----:B------:R-:W-:Y:S01]  /*0250*/  UMOV UR4, URZ ;  /* 0x000000ff00047c82 */ /* 0x000fe20008000000 */
[----:B------:R-:W-:-:S06]  /*0260*/  UISETP.NE.U32.AND UP2, UPT, UR8, URZ, UPT ;  /* 0x000000ff0800728c */ /* 0x000fcc000bf45070 */
[----:B0-----:R-:W0:Y:S02]  /*0270*/  MUFU.RCP R0, R0 ;  /* 0x0000000000007308 */ /* 0x001e240000001000 */
[----:B0-----:R-:W-:-:S06]  /*0280*/  VIADD R2, R0, 0xffffffe ;  /* 0x0ffffffe00027836 */ /* 0x001fcc0000000000 */
[----:B------:R-:W0:Y:S02]  /*0290*/  F2I.FTZ.U32.TRUNC.NTZ R2, R2 ;  /* 0x0000000200027305 */ /* 0x000e24000021f000 */
[----:B0-----:R-:W-:-:S13]  /*02a0*/  R2UR UR5, R2 ;  /* 0x00000000020572ca */ /* 0x001fda00000e0000 */
[----:B------:R-:W-:-:S04]  /*02b0*/  UIADD3 UR9, UPT, UPT, URZ, -UR5, URZ ;  /* 0x80000005ff097290 */ /* 0x000fc8000fffe0ff */
[----:B------:R-:W-:-:S04]  /*02c0*/  UIMAD UR9, UR9, UR8, URZ ;  /* 0x00000008090972a4 */ /* 0x000fc8000f8e02ff */
[----:B------:R-:W-:-:S04]  /*02d0*/  UIMAD.WIDE.U32 UR4, UR5, UR9, UR4 ;  /* 0x00000009050472a5 */ /* 0x000fc8000f8e0004 */
[----:B------:R-:W-:-:S04]  /*02e0*/  UIMAD.WIDE.U32 UR4, UR5, UR7, URZ ;  /* 0x00000007050472a5 */ /* 0x000fc8000f8e00ff */
[----:B------:R-:W-:-:S04]  /*02f0*/  UIADD3 UR4, UPT, UPT, -UR5, URZ, URZ ;  /* 0x000000ff05047290 */ /* 0x000fc8000fffe1ff */
[----:B------:R-:W-:-:S04]  /*0300*/  UIMAD UR4, UR8, UR4, UR7 ;  /* 0x00000004080472a4 */ /* 0x000fc8000f8e0207 */
[----:B------:R-:W-:-:S11]  /*0310*/  UISETP.GE.U32.AND UP0, UPT, UR4, UR8, UPT ;  /* 0x000000080400728c */ /* 0x000fd6000bf06070 */
[----:B------:R-:W-:Y:S02]  /*0320*/  @UP0 UIADD3 UR4, UPT, UPT, UR4, -UR8, URZ ;  /* 0x8000000804040290 */ /* 0x000fe4000fffe0ff */
[----:B------:R-:W-:Y:S02]  /*0330*/  @UP0 UIADD3 UR5, UPT, UPT, UR5, 0x1, URZ ;  /* 0x0000000105050890 */ /* 0x000fe4000fffe0ff */
[----:B------:R-:W-:-:S11]  /*0340*/  UISETP.GE.U32.AND UP1, UPT, UR4, UR8, UPT ;  /* 0x000000080400728c */ /* 0x000fd6000bf26070 */
[----:B------:R-:W-:Y:S02]  /*0350*/  @UP1 UIADD3 UR5, UPT, UPT, UR5, 0x1, URZ ;  /* 0x0000000105051890 */ /* 0x000fe4000fffe0ff */
[----:B------:R-:W-:-:S06]  /*0360*/  @!UP2 ULOP3.LUT UR5, URZ, UR8, URZ, 0x33, !UPT ;  /* 0x00000008ff05a292 */ /* 0x000fcc000f8e33ff */
[----:B------:R-:W-:Y:S01]  /*0370*/  MOV R3, UR5 ;  /* 0x0000000500037c02 */ /* 0x000fe20008000f00 */
[----:B------:R-:W-:Y:S06]  /*0380*/  BRA `(.L_x_2) ;  /* 0x0000000000207947 */ /* 0x000fec0003800000 */
.L_x_1:
[----:B------:R-:W0:Y:S01]  /*0390*/  LDCU.64 UR8, c[0x0][0x390] ;  /* 0x00007200ff0877ac */ /* 0x000e220008000a00 */
[----:B------:R-:W-:Y:S01]  /*03a0*/  IMAD.U32 R10, RZ, RZ, UR7 ;  /* 0x00000007ff0a7e24 */ /* 0x000fe2000f8e00ff */
[----:B------:R-:W-:Y:S01]  /*03b0*/  MOV R8, 0x400 ;  /* 0x0000040000087802 */ /* 0x000fe20000000f00 */
[----:B------:R-:W-:Y:S02]  /*03c0*/  IMAD.U32 R18, RZ, RZ, UR5 ;  /* 0x00000005ff127e24 */ /* 0x000fe4000f8e00ff */
[----:B0-----:R-:W-:Y:S01]  /*03d0*/  IMAD.U32 R19, RZ, RZ, UR8 ;  /* 0x00000008ff137e24 */ /* 0x001fe2000f8e00ff */
[----:B------:R-:W-:-:S07]  /*03e0*/  MOV R9, UR9 ;  /* 0x0000000900097c02 */ /* 0x000fce0008000f00 */
[----:B------:R-:W-:Y:S05]  /*03f0*/  CALL.REL.NOINC `($__internal_0_$__cuda_sm20_div_u64) ;  /* 0x00000010004c7944 */ /* 0x000fea0003c00000 */
[----:B------:R-:W-:-:S07]  /*0400*/  IMAD.MOV.U32 R3, RZ, RZ, R10 ;  /* 0x000000ffff037224 */ /* 0x000fce00078e000a */
.L_x_2:
[----:B------:R-:W-:-:S07]  /*0410*/  IADD3 R3, PT, PT, -R3, 0x10, RZ ;  /* 0x0000001003037810 */ /* 0x000fce0007ffe1ff */
.L_x_0:
[----:B------:R-:W0:Y:S01]  /*0420*/  LDCU.64 UR40, c[0x0][0x390] ;  /* 0x00007200ff2877ac */ /* 0x000e220008000a00 */
[----:B------:R-:W1:Y:S01]  /*0430*/  S2R R0, SR_TID.X ;  /* 0x0000000000007919 */ /* 0x000e620000002100 */
[----:B------:R-:W-:Y:S01]  /*0440*/  HFMA2 R11, -RZ, RZ, 0, 0 ;  /* 0x00000000ff0b7431 */ /* 0x000fe200000001ff */
[----:B------:R-:W2:Y:S01]  /*0450*/  LDCU.64 UR22, c[0x0][0x358] ;  /* 0x00006b00ff1677ac */ /* 0x000ea20008000a00 */
[----:B0-----:R-:W-:-:S04]  /*0460*/  UISETP.GE.U32.AND UP0, UPT, UR40, 0x1, UPT ;  /* 0x000000012800788c */ /* 0x001fc8000bf06070 */
[----:B------:R-:W-:-:S09]  /*0470*/  UISETP.GE.AND.EX UP0, UPT, UR41, URZ, UPT, UP0 ;  /* 0x000000ff2900728c */ /* 0x000fd2000bf06300 */
[----:B--2---:R-:W-:Y:S05]  /*0480*/  BRA.U !UP0, `(.L_x_3) ;  /* 0x0000000d08e07547 */ /* 0x004fea000b800000 */
[----:B------:R-:W0:Y:S01]  /*0490*/  LDCU.64 UR36, c[0x0][0x398] ;  /* 0x00007300ff2477ac */ /* 0x000e220008000a00 */
[----:B------:R-:W2:Y:S01]  /*04a0*/  S2UR UR11, SR_CgaCtaId ;  /* 0x00000000000b79c3 */ /* 0x000ea20000008800 */
[----:B------:R-:W1:Y:S01]  /*04b0*/  S2R R22, SR_TID.Y ;  /* 0x0000000000167919 */ /* 0x000e620000002200 */
[----:B------:R-:W-:Y:S01]  /*04c0*/  IMAD.MOV.U32 R23, RZ, RZ, RZ ;  /* 0x000000ffff177224 */ /* 0x000fe200078e00ff */
[----:B------:R-:W3:Y:S01]  /*04d0*/  LDCU.64 UR44, c[0x0][0x388] ;  /* 0x00007100ff2c77ac */ /* 0x000ee20008000a00 */
[----:B------:R-:W-:Y:S01]  /*04e0*/  IMAD.MOV.U32 R11, RZ, RZ, RZ ;  /* 0x000000ffff0b7224 */ /* 0x000fe200078e00ff */
[----:B------:R-:W-:-:S03]  /*04f0*/  UIMAD.WIDE.U32 UR4, UR31, UR40, URZ ;  /* 0x000000281f0472a5 */ /* 0x000fc6000f8e00ff */
[----:B------:R-:W4:Y:S01]  /*0500*/  LDC.64 R6, c[0x0][0x388] ;  /* 0x0000e200ff067b82 */ /* 0x000f220000000a00 */
[----:B------:R-:W5:Y:S01]  /*0510*/  LDCU.64 UR16, c[0x0][0x3a0] ;  /* 0x00007400ff1077ac */ /* 0x000f620008000a00 */
[----:B------:R-:W5:Y:S01]  /*0520*/  LDCU.64 UR42, c[0x0][0x3a0] ;  /* 0x00007400ff2a77ac */ /* 0x000f620008000a00 */
[----:B------:R-:W-:Y:S02]  /*0530*/  UIMAD UR46, UR31, UR41, UR5 ;  /* 0x000000291f2e72a4 */ /* 0x000fe4000f8e0205 */
[----:B0-----:R-:W-:Y:S01]  /*0540*/  ULEA UR36, UP0, UR4, UR36, 0x6 ;  /* 0x0000002404247291 */ /* 0x001fe2000f8030ff */
[----:B------:R-:W-:Y:S01]  /*0550*/  UMOV UR8, 0x400 ;  /* 0x0000040000087882 */ /* 0x000fe20000000000 */
[----:B------:R-:W-:Y:S02]  /*0560*/  UIADD3 UR35, UP1, UPT, UR40, -0x1, URZ ;  /* 0xffffffff28237890 */ /* 0x000fe4000ff3e0ff */
[----:B------:R-:W-:Y:S02]  /*0570*/  ULEA.HI.X UR46, UR4, UR37, UR46, 0x6, UP0 ;  /* 0x00000025042e7291 */ /* 0x000fe400080f342e */
[----:B------:R-:W-:-:S02]  /*0580*/  UIMAD.WIDE.U32 UR4, UR32, 0x40, URZ ;  /* 0x00000040200478a5 */ /* 0x000fc4000f8e00ff */
[----:B------:R-:W-:Y:S02]  /*0590*/  UIADD3 UR10, UPT, UPT, UR8, 0x400, URZ ;  /* 0x00000400080a7890 */ /* 0x000fe4000fffe0ff */
[----:B------:R-:W-:Y:S02]  /*05a0*/  USHF.L.U32 UR18, UR32, 0x4, URZ ;  /* 0x0000000420127899 */ /* 0x000fe400080006ff */
[----:B---3--:R-:W-:Y:S02]  /*05b0*/  USHF.L.U32 UR14, UR44, 0x2, URZ ;  /* 0x000000022c0e7899 */ /* 0x008fe400080006ff */
[C-C-:B-1----:R-:W-:Y:S01]  /*05c0*/  IMAD.WIDE.U32 R4, R0.reuse, UR44, R22.reuse ;  /* 0x0000002c00047c25 */ /* 0x142fe2000f8e0016 */
[----:B------:R-:W-:Y:S02]  /*05d0*/  UIADD3.X UR19, UPT, UPT, UR41, -0x1, URZ, UP1, !UPT ;  /* 0xffffffff29137890 */ /* 0x000fe40008ffe4ff */
[----:B------:R-:W-:Y:S01]  /*05e0*/  USHF.L.U64.HI UR15, UR44, 0x2, UR45 ;  /* 0x000000022c0f7899 */ /* 0x000fe2000801022d */
[----:B------:R-:W-:Y:S01]  /*05f0*/  IMAD.WIDE.U32 R24, R0, UR40, R22 ;  /* 0x0000002800187c25 */ /* 0x000fe2000f8e0016 */
[----:B------:R-:W-:Y:S01]  /*0600*/  UMOV UR9, UR4 ;  /* 0x0000000400097c82 */ /* 0x000fe20008000000 */
[----:B--2---:R-:W-:Y:S01]  /*0610*/  ULEA UR4, UR11, UR10, 0x18 ;  /* 0x0000000a0b047291 */ /* 0x004fe2000f8ec0ff */
[----:B-----5:R-:W-:Y:S01]  /*0620*/  LEA R2, P0, R4, UR42, 0x2 ;  /* 0x0000002a04027c11 */ /* 0x020fe2000f8010ff */
[----:B------:R-:W-:Y:S01]  /*0630*/  USHF.L.U64.HI UR12, UR40, 0x2, UR41 ;  /* 0x00000002280c7899 */ /* 0x000fe20008010229 */
[C---:B------:R-:W-:Y:S01]  /*0640*/  IMAD R5, R0.reuse, UR45, R5 ;  /* 0x0000002d00057c24 */ /* 0x040fe2000f8e0205 */
[----:B------:R-:W-:Y:S01]  /*0650*/  ULEA UR7, UP0, -UR40, 0x40, 0x2 ;  /* 0x0000004028077891 */ /* 0x000fe2000f8011ff */
[C---:B------:R-:W-:Y:S01]  /*0660*/  IMAD R9, R0.reuse, UR41, R25 ;  /* 0x0000002900097c24 */ /* 0x040fe2000f8e0219 */
[----:B------:R-:W-:Y:S01]  /*0670*/  UIMAD.WIDE.U32 UR28, UR44, 0x3c, UR16 ;  /* 0x0000003c2c1c78a5 */ /* 0x000fe2000f8e0010 */
[----:B------:R-:W-:Y:S01]  /*0680*/  LEA R17, R0, UR4, 0x6 ;  /* 0x0000000400117c11 */ /* 0x000fe2000f8e30ff */
[----:B------:R-:W-:Y:S01]  /*0690*/  UIADD3 UR10, UP1, UPT, UR36, 0x40, URZ ;  /* 0x00000040240a7890 */ /* 0x000fe2000ff3e0ff */
[----:B------:R-:W-:Y:S01]  /*06a0*/  LEA.HI.X R4, R4, UR43, R5, 0x2, P0 ;  /* 0x0000002b04047c11 */ /* 0x000fe200080f1405 */
[----:B------:R-:W-:Y:S01]  /*06b0*/  UIMAD.WIDE.U32 UR16, UR18, 0x4, UR16 ;  /* 0x00000004121078a5 */ /* 0x000fe2000f8e0010 */
[----:B------:R-:W-:Y:S01]  /*06c0*/  PLOP3.LUT P0, PT, PT, PT, PT, 0x8, 0x80 ;  /* 0x000000000080781c */ /* 0x000fe20003f0e170 */
[----:B------:R-:W-:Y:S01]  /*06d0*/  UIADD3 UR48, UP3, UPT, UR14, UR42, URZ ;  /* 0x0000002a0e307290 */ /* 0x000fe2000ff7e0ff */
[----:B------:R-:W-:Y:S01]  /*06e0*/  SHF.L.U64.HI R16, R24, 0x2, R9 ;  /* 0x0000000218107819 */ /* 0x000fe20000010209 */
[----:B------:R-:W-:Y:S01]  /*06f0*/  UIMAD UR36, UR19, UR44, URZ ;  /* 0x0000002c132472a4 */ /* 0x000fe2000f8e02ff */
[----:B------:R-:W-:Y:S01]  /*0700*/  LEA R17, R22, R17, 0x2 ;  /* 0x0000001116117211 */ /* 0x000fe200078e10ff */
[----:B------:R-:W-:-:S02]  /*0710*/  UIMAD.WIDE.U32 UR18, UR18, 0x4, -UR14 ;  /* 0x00000004121278a5 */ /* 0x000fc4000f8e080e */
[----:B------:R-:W-:Y:S02]  /*0720*/  ULEA UR47, UR11, UR8, 0x18 ;  /* 0x000000080b2f7291 */ /* 0x000fe4000f8ec0ff */
[----:B------:R-:W-:Y:S02]  /*0730*/  UIMAD UR39, UR45, 0x3c, URZ ;  /* 0x0000003c2d2778a4 */ /* 0x000fe4000f8e02ff */
[----:B------:R-:W-:Y:S02]  /*0740*/  UIADD3.X UR8, UPT, UPT, URZ, ~UR12, URZ, UP0, !UPT ;  /* 0x8000000cff087290 */ /* 0x000fe400087fe4ff */
[----:B------:R-:W-:Y:S01]  /*0750*/  UIMAD.WIDE.U32 UR12, UR35, UR44, URZ ;  /* 0x0000002c230c72a5 */ /* 0x000fe2000f8e00ff */
[----:B------:R-:W-:Y:S01]  /*0760*/  LEA R5, R0, UR47, 0x6 ;  /* 0x0000002f00057c11 */ /* 0x000fe2000f8e30ff */
[----:B------:R-:W-:Y:S02]  /*0770*/  UIADD3.X UR14, UPT, UPT, UR15, UR43, URZ, UP3, !UPT ;  /* 0x0000002b0f0e7290 */ /* 0x000fe40009ffe4ff */
[----:B------:R-:W-:-:S02]  /*0780*/  UIMAD UR36, UR35, UR45, UR36 ;  /* 0x0000002d232472a4 */ /* 0x000fc4000f8e0224 */
[----:B------:R-:W-:Y:S02]  /*0790*/  UIADD3 UR15, UP3, UPT, UR18, 0x40, URZ ;  /* 0x00000040120f7890 */ /* 0x000fe4000ff7e0ff */
[----:B------:R-:W-:Y:S02]  /*07a0*/  UIADD3 UR11, UPT, UPT, UR29, UR39, URZ ;  /* 0x000000271d0b7290 */ /* 0x000fe4000fffe0ff */
[----:B------:R-:W-:Y:S02]  /*07b0*/  UIADD3 UR49, UP0, UPT, UR16, 0x40, URZ ;  /* 0x0000004010317890 */ /* 0x000fe4000ff1e0ff */
[----:B------:R-:W-:Y:S02]  /*07c0*/  ULEA UR39, UP2, UR12, UR42, 0x2 ;  /* 0x0000002a0c277291 */ /* 0x000fe4000f8410ff */
[----:B------:R-:W-:Y:S02]  /*07d0*/  UIADD3 UR13, UPT, UPT, UR13, UR36, URZ ;  /* 0x000000240d0d7290 */ /* 0x000fe4000fffe0ff */
[----:B------:R-:W-:-:S02]  /*07e0*/  UIADD3.X UR18, UPT, UPT, URZ, UR19, URZ, UP3, !UPT ;  /* 0x00000013ff127290 */ /* 0x000fc40009ffe4ff */
[----:B------:R-:W-:Y:S02]  /*07f0*/  UIADD3.X UR16, UPT, UPT, URZ, UR17, URZ, UP0, !UPT ;  /* 0x00000011ff107290 */ /* 0x000fe400087fe4ff */
[----:B------:R-:W-:Y:S02]  /*0800*/  ULEA.HI.X UR12, UR12, UR43, UR13, 0x2, UP2 ;  /* 0x0000002b0c0c7291 */ /* 0x000fe400090f140d */
[----:B------:R-:W-:Y:S02]  /*0810*/  UISETP.GE.U32.AND UP0, UPT, UR48, UR49, UPT ;  /* 0x000000313000728c */ /* 0x000fe4000bf06070 */
[----:B------:R-:W-:Y:S02]  /*0820*/  USHF.R.U64 UR13, UR15, 0x2, UR18 ;  /* 0x000000020f0d7899 */ /* 0x000fe40008001212 */
[----:B------:R-:W-:Y:S02]  /*0830*/  UISETP.GE.U32.AND.EX UP0, UPT, UR14, UR16, UPT, UP0 ;  /* 0x000000100e00728c */ /* 0x000fe4000bf06100 */
[----:B------:R-:W-:Y:S01]  /*0840*/  UIADD3 UR13, UPT, UPT, -UR13, 0x10, URZ ;  /* 0x000000100d0d7890 */ /* 0x000fe2000fffe1ff */
[----:B------:R-:W0:Y:S01]  /*0850*/  LDCU UR37, c[0x0][0x394] ;  /* 0x00007280ff2577ac */ /* 0x000e220008000800 */
[----:B------:R-:W1:Y:S01]  /*0860*/  LDCU UR38, c[0x0][0x390] ;  /* 0x00007200ff2677ac */ /* 0x000e620008000800 */
[----:B------:R-:W2:Y:S01]  /*0870*/  LDCU.64 UR24, c[0x0][0x388] ;  /* 0x00007100ff1877ac */ /* 0x000ea20008000a00 */
[----:B------:R-:W3:Y:S01]  /*0880*/  LDCU.64 UR26, c[0x0][0x3b0] ;  /* 0x00007600ff1a77ac */ /* 0x000ee20008000a00 */
[----:B------:R-:W-:-:S02]  /*0890*/  UIADD3.X UR14, UPT, UPT, URZ, UR46, URZ, UP1, !UPT ;  /* 0x0000002eff0e7290 */ /* 0x000fc40008ffe4ff */
[----:B------:R-:W-:Y:S01]  /*08a0*/  USEL UR13, UR13, 0x10, !UP0 ;  /* 0x000000100d0d7887 */ /* 0x000fe2000c000000 */
[----:B------:R-:W-:Y:S01]  /*08b0*/  UMOV UR15, UR5 ;  /* 0x00000005000f7c82 */ /* 0x000fe20008000000 */
[----:B------:R-:W-:Y:S01]  /*08c0*/  UMOV UR35, UR7 ;  /* 0x0000000700237c82 */ /* 0x000fe20008000000 */
[----:B----4-:R-:W-:-:S09]  /*08d0*/  UMOV UR36, UR8 ;  /* 0x0000000800247c82 */ /* 0x010fd20008000000 */
.L_x_11:
[----:B------:R-:W-:Y:S01]  /*08e0*/  UIADD3 UR4, UP0, UPT, UR9, UR28, URZ ;  /* 0x0000001c09047290 */ /* 0x000fe2000ff1e0ff */
[----:B------:R-:W-:-:S03]  /*08f0*/  IMAD.MOV.U32 R9, RZ, RZ, 0x10 ;  /* 0x00000010ff097424 */ /* 0x000fc600078e00ff */
[----:B------:R-:W-:Y:S02]  /*0900*/  UIADD3.X UR5, UPT, UPT, UR15, UR11, URZ, UP0, !UPT ;  /* 0x0000000b0f057290 */ /* 0x000fe400087fe4ff */
[----:B------:R-:W-:-:S04]  /*0910*/  UISETP.GE.U32.AND UP0, UPT, UR39, UR4, UPT ;  /* 0x000000042700728c */ /* 0x000fc8000bf06070 */
[----:B------:R-:W-:-:S09]  /*0920*/  UISETP.GE.U32.AND.EX UP0, UPT, UR12, UR5, UPT, UP0 ;  /* 0x000000050c00728c */ /* 0x000fd2000bf06100 */
[----:B----4-:R-:W-:Y:S05]  /*0930*/  BRA.U UP0, `(.L_x_4) ;  /* 0x0000000100987547 */ /* 0x010fea000b800000 */
[----:B------:R-:W-:Y:S01]  /*0940*/  MOV R9, UR15 ;  /* 0x0000000f00097c02 */ /* 0x000fe20008000f00 */
[----:B------:R-:W-:Y:S02]  /*0950*/  IMAD.U32 R8, RZ, RZ, UR9 ;  /* 0x00000009ff087e24 */ /* 0x000fe4000f8e00ff */
[C---:B------:R-:W-:Y:S02]  /*0960*/  IMAD R10, R6.reuse, UR8, RZ ;  /* 0x00000008060a7c24 */ /* 0x040fe4000f8e02ff */
[----:B------:R-:W-:-:S04]  /*0970*/  IMAD.WIDE.U32 R8, R6, UR7, R8 ;  /* 0x0000000706087c25 */ /* 0x000fc8000f8e0008 */
[----:B------:R-:W-:-:S04]  /*0980*/  IMAD R13, R7, UR7, R10 ;  /* 0x00000007070d7c24 */ /* 0x000fc8000f8e020a */
[----:B------:R-:W-:-:S05]  /*0990*/  IMAD.IADD R9, R9, 0x1, R13 ;  /* 0x0000000109097824 */ /* 0x000fca00078e020d */
[--C-:B------:R-:W-:Y:S02]  /*09a0*/  SHF.R.S32.HI R18, RZ, 0x2, R9.reuse ;  /* 0x00000002ff127819 */ /* 0x100fe40000011409 */
[----:B------:R-:W-:Y:S02]  /*09b0*/  SHF.R.S64 R12, R8, 0x2, R9 ;  /* 0x00000002080c7819 */ /* 0x000fe40000001009 */
[----:B------:R-:W-:-:S04]  /*09c0*/  LOP3.LUT R10, R18, R7, RZ, 0xfc, !PT ;  /* 0x00000007120a7212 */ /* 0x000fc800078efcff */
[----:B------:R-:W-:-:S13]  /*09d0*/  ISETP.NE.U32.AND P1, PT, R10, RZ, PT ;  /* 0x000000ff0a00720c */ /* 0x000fda0003f25070 */
[----:B------:R-:W-:Y:S05]  /*09e0*/  @P1 BRA `(.L_x_5) ;  /* 0x00000000004c1947 */ /* 0x000fea0003800000 */
[----:B------:R-:W4:Y:S01]  /*09f0*/  I2F.U32.RP R10, R6 ;  /* 0x00000006000a7306 */ /* 0x000f220000209000 */
[----:B------:R-:W-:-:S07]  /*0a00*/  ISETP.NE.U32.AND P3, PT, R6, RZ, PT ;  /* 0x000000ff0600720c */ /* 0x000fce0003f65070 */
[----:B----4-:R-:W4:Y:S02]  /*0a10*/  MUFU.RCP R10, R10 ;  /* 0x0000000a000a7308 */ /* 0x010f240000001000 */
[----:B----4-:R-:W-:-:S06]  /*0a20*/  VIADD R8, R10, 0xffffffe ;  /* 0x0ffffffe0a087836 */ /* 0x010fcc0000000000 */
[----:B------:R4:W5:Y:S02]  /*0a30*/  F2I.FTZ.U32.TRUNC.NTZ R9, R8 ;  /* 0x0000000800097305 */ /* 0x000964000021f000 */
[----:B----4-:R-:W-:Y:S01]  /*0a40*/  IMAD.MOV.U32 R8, RZ, RZ, RZ ;  /* 0x000000ffff087224 */ /* 0x010fe200078e00ff */
[----:B-----5:R-:W-:-:S05]  /*0a50*/  IADD3 R13, PT, PT, RZ, -R9, RZ ;  /* 0x80000009ff0d7210 */ /* 0x020fca0007ffe0ff */
[----:B------:R-:W-:-:S04]  /*0a60*/  IMAD R13, R13, R6, RZ ;  /* 0x000000060d0d7224 */ /* 0x000fc800078e02ff */
[----:B------:R-:W-:-:S06]  /*0a70*/  IMAD.HI.U32 R9, R9, R13, R8 ;  /* 0x0000000d09097227 */ /* 0x000fcc00078e0008 */
[----:B------:R-:W-:-:S04]  /*0a80*/  IMAD.HI.U32 R9, R9, R12, RZ ;  /* 0x0000000c09097227 */ /* 0x000fc800078e00ff */
[----:B------:R-:W-:-:S04]  /*0a90*/  IMAD.MOV R13, RZ, RZ, -R9 ;  /* 0x000000ffff0d7224 */ /* 0x000fc800078e0a09 */
[----:B------:R-:W-:-:S05]  /*0aa0*/  IMAD R13, R6, R13, R12 ;  /* 0x0000000d060d7224 */ /* 0x000fca00078e020c */
[----:B------:R-:W-:-:S13]  /*0ab0*/  ISETP.GE.U32.AND P1, PT, R13, R6, PT ;  /* 0x000000060d00720c */ /* 0x000fda0003f26070 */
[----:B------:R-:W-:Y:S01]  /*0ac0*/  @P1 IADD3 R13, PT, PT, R13, -R6, RZ ;  /* 0x800000060d0d1210 */ /* 0x000fe20007ffe0ff */
[----:B------:R-:W-:-:S03]  /*0ad0*/  @P1 VIADD R9, R9, 0x1 ;  /* 0x0000000109091836 */ /* 0x000fc60000000000 */
[----:B------:R-:W-:-:S13]  /*0ae0*/  ISETP.GE.U32.AND P2, PT, R13, R6, PT ;  /* 0x000000060d00720c */ /* 0x000fda0003f46070 */
[----:B------:R-:W-:Y:S01]  /*0af0*/  @P2 VIADD R9, R9, 0x1 ;  /* 0x0000000109092836 */ /* 0x000fe20000000000 */
[----:B------:R-:W-:Y:S01]  /*0b00*/  @!P3 LOP3.LUT R9, RZ, R6, RZ, 0x33, !PT ;  /* 0x00000006ff09b212 */ /* 0x000fe200078e33ff */
[----:B------:R-:W-:Y:S06]  /*0b10*/  BRA `(.L_x_6) ;  /* 0x00000000001c7947 */ /* 0x000fec0003800000 */
.L_x_5:
[----:B------:R-:W4:Y:S01]  /*0b20*/  LDCU.64 UR4, c[0x0][0x388] ;  /* 0x00007100ff0477ac */ /* 0x000f220008000a00 */
[----:B------:R-:W-:Y:S02]  /*0b30*/  MOV R10, R12 ;  /* 0x0000000c000a7202 */ /* 0x000fe40000000f00 */
[----:B------:R-:W-:Y:S01]  /*0b40*/  MOV R8, 0xb80 ;  /* 0x00000b8000087802 */ /* 0x000fe20000000f00 */
[----:B----4-:R-:W-:Y:S02]  /*0b50*/  IMAD.U32 R19, RZ, RZ, UR4 ;  /* 0x00000004ff137e24 */ /* 0x010fe4000f8e00ff */
[----:B------:R-:W-:-:S07]  /*0b60*/  IMAD.U32 R9, RZ, RZ, UR5 ;  /* 0x00000005ff097e24 */ /* 0x000fce000f8e00ff */
[----:B0123--:R-:W-:Y:S05]  /*0b70*/  CALL.REL.NOINC `($__internal_0_$__cuda_sm20_div_u64) ;  /* 0x00000008006c7944 */ /* 0x00ffea0003c00000 */
[----:B------:R-:W-:-:S07]  /*0b80*/  MOV R9, R10 ;  /* 0x0000000a00097202 */ /* 0x000fce0000000f00 */
.L_x_6:
[----:B------:R-:W-:-:S07]  /*0b90*/  IADD3 R9, PT, PT, -R9, 0x10, RZ ;  /* 0x0000001009097810 */ /* 0x000fce0007ffe1ff */
.L_x_4:
[----:B------:R-:W-:Y:S01]  /*0ba0*/  USHF.R.U64 UR4, UR35, 0x2, UR36 ;  /* 0x0000000223047899 */ /* 0x000fe20008001224 */
[----:B------:R-:W-:Y:S01]  /*0bb0*/  ISETP.GE.AND P1, PT, R22, UR13, PT ;  /* 0x0000000d16007c0c */ /* 0x000fe2000bf26270 */
[----:B------:R-:W-:Y:S02]  /*0bc0*/  UISETP.GE.U32.AND UP0, UPT, UR34, UR10, UPT ;  /* 0x0000000a2200728c */ /* 0x000fe4000bf06070 */
[----:B------:R-:W-:Y:S01]  /*0bd0*/  UIADD3 UR4, UPT, UPT, -UR4, 0x10, URZ ;  /* 0x0000001004047890 */ /* 0x000fe2000fffe1ff */
[----:B------:R-:W-:Y:S01]  /*0be0*/  ISETP.GE.OR P1, PT, R0, R9, P1 ;  /* 0x000000090000720c */ /* 0x000fe20000f26670 */
[----:B------:R-:W-:-:S04]  /*0bf0*/  UISETP.GE.U32.AND.EX UP0, UPT, UR6, UR14, UPT, UP0 ;  /* 0x0000000e0600728c */ /* 0x000fc8000bf06100 */
[----:B------:R-:W-:-:S06]  /*0c00*/  USEL UR4, UR4, 0x10, !UP0 ;  /* 0x0000001004047887 */ /* 0x000fcc000c000000 */
[----:B------:R-:W-:Y:S02]  /*0c10*/  ISETP.GE.AND P2, PT, R22, UR4, PT ;  /* 0x0000000416007c0c */ /* 0x000fe4000bf46270 */
[----:B------:R-:W-:Y:S02]  /*0c20*/  @!P1 IADD3 R12, P4, PT, R2, UR9, RZ ;  /* 0x00000009020c9c10 */ /* 0x000fe4000ff9e0ff */
[----:B------:R-:W-:Y:S02]  /*0c30*/  ISETP.GE.OR P2, PT, R0, R3, P2 ;  /* 0x000000030000720c */ /* 0x000fe40001746670 */
[----:B------:R-:W-:-:S05]  /*0c40*/  @!P1 IADD3.X R13, PT, PT, R4, UR15, RZ, P4, !PT ;  /* 0x0000000f040d9c10 */ /* 0x000fca000a7fe4ff */
[----:B------:R-:W4:Y:S06]  /*0c50*/  @!P1 LDG.E R12, desc[UR22][R12.64] ;  /* 0x000000160c0c9981 */ /* 0x000f2c000c1e1900 */
[----:B------:R-:W-:-:S04]  /*0c60*/  @!P2 LEA R8, P3, R24, UR10, 0x2 ;  /* 0x0000000a1808ac11 */ /* 0x000fc8000f8610ff */
[----:B------:R-:W-:-:S05]  /*0c70*/  @!P2 IADD3.X R9, PT, PT, R16, UR14, RZ, P3, !PT ;  /* 0x0000000e1009ac10 */ /* 0x000fca0009ffe4ff */
[----:B------:R-:W5:Y:S01]  /*0c80*/  @!P2 LDG.E R8, desc[UR22][R8.64+-0x40] ;  /* 0xffffc0160808a981 */ /* 0x000f62000c1e1900 */
[----:B------:R-:W-:Y:S01]  /*0c90*/  @!P2 IMAD R15, R22, 0x4, R5 ;  /* 0x00000004160fa824 */ /* 0x000fe200078e0205 */
[----:B------:R-:W-:Y:S04]  /*0ca0*/  BSSY.RECONVERGENT B0, `(.L_x_7) ;  /* 0x0000036000007945 */ /* 0x000fe80003800200 */
[----:B-----5:R0:W-:Y:S04]  /*0cb0*/  @!P2 STS [R15], R8 ;  /* 0x000000080f00a388 */ /* 0x0201e80000000800 */
[----:B----4-:R4:W-:Y:S01]  /*0cc0*/  @!P1 STS [R17], R12 ;  /* 0x0000000c11009388 */ /* 0x0109e20000000800 */
[----:B------:R-:W-:-:S13]  /*0cd0*/  ISETP.GE.AND P1, PT, R0, R3, PT ;  /* 0x000000030000720c */ /* 0x000fda0003f26270 */
[----:B0---4-:R-:W-:Y:S05]  /*0ce0*/  @P1 BRA `(.L_x_8) ;  /* 0x0000000000c41947 */ /* 0x011fea0003800000 */
[----:B------:R-:W-:-:S04]  /*0cf0*/  ULOP3.LUT UR4, UR33, UR37, URZ, 0xfc, !UPT ;  /* 0x0000002521047292 */ /* 0x000fc8000f8efcff */
[----:B------:R-:W-:-:S09]  /*0d00*/  UISETP.NE.U32.AND UP0, UPT, UR4, URZ, UPT ;  /* 0x000000ff0400728c */ /* 0x000fd2000bf05070 */
[----:B------:R-:W-:Y:S05]  /*0d10*/  BRA.U UP0, `(.L_x_9) ;  /* 0x0000000100607547 */ /* 0x000fea000b800000 */
[----:B-1----:R-:W0:Y:S01]  /*0d20*/  I2F.U32.RP R8, UR38 ;  /* 0x0000002600087d06 */ /* 0x002e220008209000 */
        /* <DEDUP_REMOVED lines=9> */
[----:B------:R-:W-:-:S07]  /*0dc0*/  UIMAD.WIDE.U32 UR4, UR5, UR20, URZ ;  /* 0x00000014050472a5 */ /* 0x000fce000f8e00ff */
[----:B------:R-:W-:Y:S02]  /*0dd0*/  UMOV UR4, UR5 ;  /* 0x0000000500047c82 */ /* 0x000fe40008000000 */
[----:B------:R-:W-:-:S04]  /*0de0*/  UIADD3 UR5, UPT, UPT, -UR4, URZ, URZ ;  /* 0x000000ff04057290 */ /* 0x000fc8000fffe1ff */
[----:B------:R-:W-:-:S04]  /*0df0*/  UIMAD UR5, UR38, UR5, UR20 ;  /* 0x00000005260572a4 */ /* 0x000fc8000f8e0214 */
[----:B------:R-:W-:-:S11]  /*0e00*/  UISETP.GE.U32.AND UP0, UPT, UR5, UR38, UPT ;  /* 0x000000260500728c */ /* 0x000fd6000bf06070 */
[----:B------:R-:W-:Y:S02]  /*0e10*/  @UP0 UIADD3 UR5, UPT, UPT, UR5, -UR38, URZ ;  /* 0x8000002605050290 */ /* 0x000fe4000fffe0ff */
[----:B------:R-:W-:Y:S02]  /*0e20*/  @UP0 UIADD3 UR4, UPT, UPT, UR4, 0x1, URZ ;  /* 0x0000000104040890 */ /* 0x000fe4000fffe0ff */
[----:B------:R-:W-:-:S03]  /*0e30*/  UISETP.GE.U32.AND UP1, UPT, UR5, UR38, UPT ;  /* 0x000000260500728c */ /* 0x000fc6000bf26070 */
[----:B------:R-:W-:Y:S02]  /*0e40*/  UMOV UR5, URZ ;  /* 0x000000ff00057c82 */ /* 0x000fe40008000000 */
[----:B------:R-:W-:-:S06]  /*0e50*/  IMAD.U32 R9, RZ, RZ, UR5 ;  /* 0x00000005ff097e24 */ /* 0x000fcc000f8e00ff */
[----:B------:R-:W-:Y:S02]  /*0e60*/  @UP1 UIADD3 UR4, UPT, UPT, UR4, 0x1, URZ ;  /* 0x0000000104041890 */ /* 0x000fe4000fffe0ff */
[----:B------:R-:W-:-:S06]  /*0e70*/  @!UP2 ULOP3.LUT UR4, URZ, UR38, URZ, 0x33, !UPT ;  /* 0x00000026ff04a292 */ /* 0x000fcc000f8e33ff */
[----:B------:R-:W-:Y:S01]  /*0e80*/  MOV R8, UR4 ;  /* 0x0000000400087c02 */ /* 0x000fe20008000f00 */
[----:B------:R-:W-:Y:S06]  /*0e90*/  BRA `(.L_x_10) ;  /* 0x00000000002c7947 */ /* 0x000fec0003800000 */
.L_x_9:
[----:B------:R-:W0:Y:S01]  /*0ea0*/  LDCU.64 UR4, c[0x0][0x390] ;  /* 0x00007200ff0477ac */ /* 0x000e220008000a00 */
[----:B------:R-:W-:Y:S01]  /*0eb0*/  IMAD.U32 R8, RZ, RZ, UR20 ;  /* 0x00000014ff087e24 */ /* 0x000fe2000f8e00ff */
[----:B------:R-:W-:Y:S01]  /*0ec0*/  MOV R9, UR21 ;  /* 0x0000001500097c02 */ /* 0x000fe20008000f00 */
[----:B------:R-:W-:Y:S02]  /*0ed0*/  IMAD.U32 R18, RZ, RZ, UR33 ;  /* 0x00000021ff127e24 */ /* 0x000fe4000f8e00ff */
[----:B------:R-:W-:Y:S01]  /*0ee0*/  IMAD.MOV.U32 R10, RZ, RZ, R8 ;  /* 0x000000ffff0a7224 */ /* 0x000fe200078e0008 */
[----:B------:R-:W-:Y:S01]  /*0ef0*/  MOV R8, 0xf30 ;  /* 0x00000f3000087802 */ /* 0x000fe20000000f00 */
[----:B0-----:R-:W-:Y:S01]  /*0f00*/  IMAD.U32 R19, RZ, RZ, UR4 ;  /* 0x00000004ff137e24 */ /* 0x001fe2000f8e00ff */
[----:B------:R-:W-:-:S07]  /*0f10*/  MOV R9, UR5 ;  /* 0x0000000500097c02 */ /* 0x000fce0008000f00 */
[----:B-123--:R-:W-:Y:S05]  /*0f20*/  CALL.REL.NOINC `($__internal_0_$__cuda_sm20_div_u64) ;  /* 0x0000000400807944 */ /* 0x00efea0003c00000 */
[----:B------:R-:W-:Y:S01]  /*0f30*/  MOV R8, R10 ;  /* 0x0000000a00087202 */ /* 0x000fe20000000f00 */
[----:B------:R-:W-:-:S07]  /*0f40*/  IMAD.MOV.U32 R9, RZ, RZ, R13 ;  /* 0x000000ffff097224 */ /* 0x000fce00078e000d */
.L_x_10:
[----:B------:R-:W-:-:S04]  /*0f50*/  IADD3 R10, P1, PT, R0, R8, RZ ;  /* 0x00000008000a7210 */ /* 0x000fc80007f3e0ff */
[----:B------:R-:W-:Y:S02]  /*0f60*/  IADD3.X R9, PT, PT, RZ, R9, RZ, P1, !PT ;  /* 0x00000009ff097210 */ /* 0x000fe40000ffe4ff */
[----:B---3--:R-:W-:-:S04]  /*0f70*/  LEA R8, P1, R10, UR26, 0x2 ;  /* 0x0000001a0a087c11 */ /* 0x008fc8000f8210ff */
[----:B------:R-:W-:-:S05]  /*0f80*/  LEA.HI.X R9, R10, UR27, R9, 0x2, P1 ;  /* 0x0000001b0a097c11 */ /* 0x000fca00088f1409 */
[----:B------:R-:W3:Y:S01]  /*0f90*/  LDG.E R8, desc[UR22][R8.64] ;  /* 0x0000001608087981 */ /* 0x000ee2000c1e1900 */
[----:B------:R-:W0:Y:S01]  /*0fa0*/  S2UR UR5, SR_CgaCtaId ;  /* 0x00000000000579c3 */ /* 0x000e220000008800 */
[----:B------:R-:W-:Y:S02]  /*0fb0*/  UMOV UR4, 0x400 ;  /* 0x0000040000047882 */ /* 0x000fe40000000000 */
[----:B------:R-:W-:-:S04]  /*0fc0*/  UIADD3 UR4, UPT, UPT, UR4, 0x800, URZ ;  /* 0x0000080004047890 */ /* 0x000fc8000fffe0ff */
[----:B0-----:R-:W-:-:S06]  /*0fd0*/  ULEA UR4, UR5, UR4, 0x18 ;  /* 0x0000000405047291 */ /* 0x001fcc000f8ec0ff */
[----:B------:R-:W-:-:S05]  /*0fe0*/  LEA R13, R0, UR4, 0x2 ;  /* 0x00000004000d7c11 */ /* 0x000fca000f8e10ff */
[----:B---3--:R0:W-:Y:S02]  /*0ff0*/  STS [R13], R8 ;  /* 0x000000080d007388 */ /* 0x0081e40000000800 */
.L_x_8:
[----:B-123--:R-:W-:Y:S05]  /*1000*/  BSYNC.RECONVERGENT B0 ;  /* 0x0000000000007941 */ /* 0x00efea0003800200 */
.L_x_7:
[----:B------:R-:W1:Y:S01]  /*1010*/  S2R R18, SR_CgaCtaId ;  /* 0x0000000000127919 */ /* 0x000e620000008800 */
[----:B------:R-:W-:Y:S01]  /*1020*/  MOV R19, 0x400 ;  /* 0x0000040000137802 */ /* 0x000fe20000000f00 */
[----:B------:R-:W-:Y:S01]  /*1030*/  UISETP.GE.U32.AND UP0, UPT, UR10, UR34, UPT ;  /* 0x000000220a00728c */ /* 0x000fe2000bf06070 */
[----:B------:R-:W-:Y:S01]  /*1040*/  BAR.SYNC.DEFER_BLOCKING 0x0 ;  /* 0x0000000000007b1d */ /* 0x000fe20000010000 */
[----:B------:R-:W-:Y:S02]  /*1050*/  UIADD3 UR4, UP3, UPT, UR10, 0x40, URZ ;  /* 0x000000400a047890 */ /* 0x000fe4000ff7e0ff */
[C---:B------:R-:W-:Y:S01]  /*1060*/  VIADD R9, R19.reuse, 0x400 ;  /* 0x0000040013097836 */ /* 0x040fe20000000000 */
[----:B------:R-:W-:Y:S01]  /*1070*/  UISETP.GE.U32.AND.EX UP0, UPT, UR14, UR6, UPT, UP0 ;  /* 0x000000060e00728c */ /* 0x000fe2000bf06100 */
[----:B------:R-:W-:Y:S01]  /*1080*/  @!P0 VIADD R19, R19, 0x800 ;  /* 0x0000080013138836 */ /* 0x000fe20000000000 */
[----:B------:R-:W-:Y:S02]  /*1090*/  UIADD3.X UR5, UPT, UPT, URZ, UR14, URZ, UP3, !UPT ;  /* 0x0000000eff057290 */ /* 0x000fe40009ffe4ff */
[----:B------:R-:W-:-:S02]  /*10a0*/  ULEA UR9, UP1, UR24, UR9, 0x6 ;  /* 0x0000000918097291 */ /* 0x000fc4000f8230ff */
[----:B------:R-:W-:Y:S02]  /*10b0*/  UIADD3 UR35, UP2, UPT, UR35, 0x40, URZ ;  /* 0x0000004023237890 */ /* 0x000fe4000ff5e0ff */
[----:B------:R-:W-:Y:S02]  /*10c0*/  ULEA.HI.X UR15, UR24, UR15, UR25, 0x6, UP1 ;  /* 0x0000000f180f7291 */ /* 0x000fe400088f3419 */
[----:B------:R-:W-:Y:S01]  /*10d0*/  UIADD3.X UR36, UPT, UPT, URZ, UR36, URZ, UP2, !UPT ;  /* 0x00000024ff247290 */ /* 0x000fe200097fe4ff */
[----:B------:R-:W-:Y:S01]  /*10e0*/  UMOV UR10, UR4 ;  /* 0x00000004000a7c82 */ /* 0x000fe20008000000 */
[----:B------:R-:W-:Y:S01]  /*10f0*/  UMOV UR14, UR5 ;  /* 0x00000005000e7c82 */ /* 0x000fe20008000000 */
[----:B0-----:R-:W-:Y:S01]  /*1100*/  LDS.128 R12, [R5] ;  /* 0x00000000050c7984 */ /* 0x001fe20000000c00 */
[C---:B-1----:R-:W-:Y:S02]  /*1110*/  LEA R9, R18.reuse, R9, 0x18 ;  /* 0x0000000912097211 */ /* 0x042fe400078ec0ff */
[----:B------:R-:W-:-:S02]  /*1120*/  @!P0 LEA R27, R18, R19, 0x18 ;  /* 0x00000013121b8211 */ /* 0x000fc400078ec0ff */
[----:B------:R-:W-:Y:S02]  /*1130*/  LEA R20, R22, R9, 0x2 ;  /* 0x0000000916147211 */ /* 0x000fe400078e10ff */
[----:B------:R-:W-:-:S03]  /*1140*/  @!P0 LEA R18, R0, R27, 0x2 ;  /* 0x0000001b00128211 */ /* 0x000fc600078e10ff */
[----:B------:R-:W0:Y:S04]  /*1150*/  LDS R8, [R20] ;  /* 0x0000000014087984 */ /* 0x000e280000000800 */
[----:B------:R-:W1:Y:S04]  /*1160*/  LDS R9, [R20+0x40] ;  /* 0x0000400014097984 */ /* 0x000e680000000800 */
[----:B------:R-:W2:Y:S04]  /*1170*/  LDS R21, [R20+0x80] ;  /* 0x0000800014157984 */ /* 0x000ea80000000800 */
[----:B------:R-:W-:Y:S04]  /*1180*/  LDS R26, [R20+0x140] ;  /* 0x00014000141a7984 */ /* 0x000fe80000000800 */
[----:B------:R-:W-:Y:S04]  /*1190*/  LDS R19, [R20+0x380] ;  /* 0x0003800014137984 */ /* 0x000fe80000000800 */
[----:B------:R-:W-:Y:S04]  /*11a0*/  LDS R27, [R20+0x3c0] ;  /* 0x0003c000141b7984 */ /* 0x000fe80000000800 */
[----:B------:R-:W-:Y:S01]  /*11b0*/  @!P0 LDS R18, [R18] ;  /* 0x0000000012128984 */ /* 0x000fe20000000800 */
[----:B0-----:R-:W-:-:S03]  /*11c0*/  FFMA R8, R12, R8, R11 ;  /* 0x000000080c087223 */ /* 0x001fc6000000000b */
[----:B------:R-:W0:Y:S01]  /*11d0*/  LDS R12, [R20+0xc0] ;  /* 0x0000c000140c7984 */ /* 0x000e220000000800 */
[----:B-1----:R-:W-:-:S03]  /*11e0*/  FFMA R28, R9, R13, R8 ;  /* 0x0000000d091c7223 */ /* 0x002fc60000000008 */
[----:B------:R-:W-:Y:S01]  /*11f0*/  LDS.128 R8, [R5+0x10] ;  /* 0x0000100005087984 */ /* 0x000fe20000000c00 */
[----:B--2---:R-:W-:-:S03]  /*1200*/  FFMA R21, R21, R14, R28 ;  /* 0x0000000e15157223 */ /* 0x004fc6000000001c */
[----:B------:R-:W1:Y:S01]  /*1210*/  LDS R13, [R20+0x100] ;  /* 0x00010000140d7984 */ /* 0x000e620000000800 */
[----:B0-----:R-:W-:-:S03]  /*1220*/  FFMA R15, R12, R15, R21 ;  /* 0x0000000f0c0f7223 */ /* 0x001fc60000000015 */
[----:B------:R-:W0:Y:S01]  /*1230*/  LDS R21, [R20+0x180] ;  /* 0x0001800014157984 */ /* 0x000e220000000800 */
[----:B-1----:R-:W-:-:S03]  /*1240*/  FFMA R13, R8, R13, R15 ;  /* 0x0000000d080d7223 */ /* 0x002fc6000000000f */
[----:B------:R-:W1:Y:S01]  /*1250*/  LDS R8, [R20+0x1c0] ;  /* 0x0001c00014087984 */ /* 0x000e620000000800 */
[----:B------:R-:W-:-:S03]  /*1260*/  FFMA R28, R26, R9, R13 ;  /* 0x000000091a1c7223 */ /* 0x000fc6000000000d */
[----:B------:R-:W-:Y:S04]  /*1270*/  LDS.128 R12, [R5+0x20] ;  /* 0x00002000050c7984 */ /* 0x000fe80000000c00 */
[----:B------:R-:W2:Y:S04]  /*1280*/  LDS R9, [R20+0x200] ;  /* 0x0002000014097984 */ /* 0x000ea80000000800 */
[----:B------:R-:W3:Y:S01]  /*1290*/  LDS R26, [R20+0x240] ;  /* 0x00024000141a7984 */ /* 0x000ee20000000800 */
[----:B0-----:R-:W-:-:S03]  /*12a0*/  FFMA R21, R21, R10, R28 ;  /* 0x0000000a15157223 */ /* 0x001fc6000000001c */
[----:B------:R-:W-:Y:S01]  /*12b0*/  LDS R28, [R20+0x340] ;  /* 0x00034000141c7984 */ /* 0x000fe20000000800 */
[----:B-1----:R-:W-:-:S03]  /*12c0*/  FFMA R11, R8, R11, R21 ;  /* 0x0000000b080b7223 */ /* 0x002fc60000000015 */
[----:B------:R-:W0:Y:S01]  /*12d0*/  LDS R21, [R20+0x280] ;  /* 0x0002800014157984 */ /* 0x000e220000000800 */
[----:B--2---:R-:W-:-:S03]  /*12e0*/  FFMA R9, R12, R9, R11 ;  /* 0x000000090c097223 */ /* 0x004fc6000000000b */
[----:B------:R-:W1:Y:S01]  /*12f0*/  LDS R12, [R20+0x2c0] ;  /* 0x0002c000140c7984 */ /* 0x000e620000000800 */
[----:B---3--:R-:W-:-:S03]  /*1300*/  FFMA R26, R26, R13, R9 ;  /* 0x0000000d1a1a7223 */ /* 0x008fc60000000009 */
[----:B------:R-:W-:Y:S04]  /*1310*/  LDS.128 R8, [R5+0x30] ;  /* 0x0000300005087984 */ /* 0x000fe80000000c00 */
[----:B------:R-:W2:Y:S01]  /*1320*/  LDS R13, [R20+0x300] ;  /* 0x00030000140d7984 */ /* 0x000ea20000000800 */
[----:B0-----:R-:W-:-:S04]  /*1330*/  FFMA R21, R21, R14, R26 ;  /* 0x0000000e15157223 */ /* 0x001fc8000000001a */
[----:B-1----:R-:W-:-:S04]  /*1340*/  FFMA R15, R12, R15, R21 ;  /* 0x0000000f0c0f7223 */ /* 0x002fc80000000015 */
[----:B--2---:R-:W-:Y:S01]  /*1350*/  FFMA R13, R8, R13, R15 ;  /* 0x0000000d080d7223 */ /* 0x004fe2000000000f */
[----:B------:R-:W-:Y:S01]  /*1360*/  IMAD R8, R22, 0x4, R5 ;  /* 0x0000000416087824 */ /* 0x000fe200078e0205 */
[----:B------:R-:W-:Y:S02]  /*1370*/  BAR.SYNC.DEFER_BLOCKING 0x0 ;  /* 0x0000000000007b1d */ /* 0x000fe40000010000 */
[----:B------:R-:W-:-:S04]  /*1380*/  FFMA R28, R28, R9, R13 ;  /* 0x000000091c1c7223 */ /* 0x000fc8000000000d */
[----:B------:R-:W-:-:S04]  /*1390*/  FFMA R10, R19, R10, R28 ;  /* 0x0000000a130a7223 */ /* 0x000fc8000000001c */
[----:B------:R-:W-:-:S04]  /*13a0*/  FFMA R11, R27, R11, R10 ;  /* 0x0000000b1b0b7223 */ /* 0x000fc8000000000a */
[----:B------:R-:W-:Y:S01]  /*13b0*/  @!P0 FADD R11, R11, R18 ;  /* 0x000000120b0b8221 */ /* 0x000fe20000000000 */
[----:B------:R-:W-:Y:S01]  /*13c0*/  PLOP3.LUT P0, PT, PT, PT, PT, 0x80, 0x8 ;  /* 0x000000000008781c */ /* 0x000fe20003f0f070 */
[----:B------:R4:W-:Y:S04]  /*13d0*/  STS [R8], RZ ;  /* 0x000000ff08007388 */ /* 0x0009e80000000800 */
[----:B------:R4:W-:Y:S01]  /*13e0*/  STS [R17], RZ ;  /* 0x000000ff11007388 */ /* 0x0009e20000000800 */
[----:B------:R-:W-:Y:S06]  /*13f0*/  BAR.SYNC.DEFER_BLOCKING 0x0 ;  /* 0x0000000000007b1d */ /* 0x000fec0000010000 */
[----:B------:R-:W-:Y:S05]  /*1400*/  BRA.U !UP0, `(.L_x_11) ;  /* 0xfffffff508347547 */ /* 0x000fea000b83ffff */
.L_x_3:
[----:B------:R-:W0:Y:S01]  /*1410*/  S2R R2, SR_CTAID.Y ;  /* 0x0000000000027919 */ /* 0x000e220000002600 */
[----:B------:R-:W2:Y:S01]  /*1420*/  LDCU.128 UR16, c[0x0][0x380] ;  /* 0x00007000ff1077ac */ /* 0x000ea20008000c00 */
[----:B-1----:R-:W-:Y:S01]  /*1430*/  VIADD R5, R0, UR30 ;  /* 0x0000001e00057c36 */ /* 0x002fe20008000000 */
[----:B------:R-:W0:Y:S04]  /*1440*/  S2R R3, SR_TID.Y ;  /* 0x0000000000037919 */ /* 0x000e280000002200 */
[----:B--2---:R-:W-:Y:S02]  /*1450*/  ISETP.GE.U32.AND P1, PT, R5, UR16, PT ;  /* 0x0000001005007c0c */ /* 0x004fe4000bf26070 */
[----:B0-----:R-:W-:-:S04]  /*1460*/  LEA R2, R2, R3, 0x4 ;  /* 0x0000000302027211 */ /* 0x001fc800078e20ff */
[----:B------:R-:W-:-:S04]  /*1470*/  ISETP.GE.U32.AND P0, PT, R2, UR18, PT ;  /* 0x0000001202007c0c */ /* 0x000fc8000bf06070 */
[----:B------:R-:W-:-:S04]  /*1480*/  ISETP.GE.U32.AND.EX P0, PT, RZ, UR19, PT, P0 ;  /* 0x00000013ff007c0c */ /* 0x000fc8000bf06100 */
[----:B------:R-:W-:-:S13]  /*1490*/  ISETP.GE.U32.OR.EX P0, PT, RZ, UR17, P0, P1 ;  /* 0x00000011ff007c0c */ /* 0x000fda0008706510 */
[----:B------:R-:W-:Y:S05]  /*14a0*/  @P0 EXIT ;  /* 0x000000000000094d */ /* 0x000fea0003800000 */
[----:B------:R-:W0:Y:S01]  /*14b0*/  LDCU.64 UR4, c[0x0][0x3a8] ;  /* 0x00007500ff0477ac */ /* 0x000e220008000a00 */
[----:B------:R-:W-:-:S03]  /*14c0*/  HFMA2 R3, -RZ, RZ, 0, 0 ;  /* 0x00000000ff037431 */ /* 0x000fc600000001ff */
[----:B------:R-:W-:-:S04]  /*14d0*/  IMAD.WIDE.U32 R2, R5, UR18, R2 ;  /* 0x0000001205027c25 */ /* 0x000fc8000f8e0002 */
[----:B------:R-:W-:Y:S01]  /*14e0*/  IMAD R5, R5, UR19, R3 ;  /* 0x0000001305057c24 */ /* 0x000fe2000f8e0203 */
[----:B0-----:R-:W-:-:S04]  /*14f0*/  LEA R4, P0, R2, UR4, 0x2 ;  /* 0x0000000402047c11 */ /* 0x001fc8000f8010ff */
[----:B------:R-:W-:-:S05]  /*1500*/  LEA.HI.X R5, R2, UR5, R5, 0x2, P0 ;  /* 0x0000000502057c11 */ /* 0x000fca00080f1405 */
[----:B------:R-:W-:Y:S01]  /*1510*/  STG.E desc[UR22][R4.64], R11 ;  /* 0x0000000b04007986 */ /* 0x000fe2000c101916 */
[----:B------:R-:W-:Y:S05]  /*1520*/  EXIT ;  /* 0x000000000000794d */ /* 0x000fea0003800000 */
        .weak           $__internal_0_$__cuda_sm20_div_u64
        .type           $__internal_0_$__cuda_sm20_div_u64,@function
        .size           $__internal_0_$__cuda_sm20_div_u64,(.L_x_13 - $__internal_0_$__cuda_sm20_div_u64)
$__internal_0_$__cuda_sm20_div_u64:
[----:B------:R-:W-:Y:S01]  /*1530*/  IMAD.MOV.U32 R20, RZ, RZ, R19 ;  /* 0x000000ffff147224 */ /* 0x000fe200078e0013 */
[----:B------:R-:W-:-:S05]  /*1540*/  MOV R21, R9 ;  /* 0x0000000900157202 */ /* 0x000fca0000000f00 */
[----:B------:R-:W0:Y:S08]  /*1550*/  I2F.U64.RP R20, R20 ;  /* 0x0000001400147312 */ /* 0x000e300000309000 */
[----:B0-----:R-:W0:Y:S02]  /*1560*/  MUFU.RCP R12, R20 ;  /* 0x00000014000c7308 */ /* 0x001e240000001000 */
[----:B0-----:R-:W-:-:S06]  /*1570*/  VIADD R12, R12, 0x1ffffffe ;  /* 0x1ffffffe0c0c7836 */ /* 0x001fcc0000000000 */
[----:B------:R-:W0:Y:S02]  /*1580*/  F2I.U64.TRUNC R12, R12 ;  /* 0x0000000c000c7311 */ /* 0x000e24000020d800 */
[----:B0-----:R-:W-:-:S04]  /*1590*/  IMAD.WIDE.U32 R14, R12, R19, RZ ;  /* 0x000000130c0e7225 */ /* 0x001fc800078e00ff */
[----:B------:R-:W-:Y:S01]  /*15a0*/  IMAD R15, R12, R9, R15 ;  /* 0x000000090c0f7224 */ /* 0x000fe200078e020f */
[----:B------:R-:W-:-:S03]  /*15b0*/  IADD3 R27, P1, PT, RZ, -R14, RZ ;  /* 0x8000000eff1b7210 */ /* 0x000fc60007f3e0ff */
[----:B------:R-:W-:Y:S02]  /*15c0*/  IMAD R15, R13, R19, R15 ;  /* 0x000000130d0f7224 */ /* 0x000fe400078e020f */
[----:B------:R-:W-:-:S03]  /*15d0*/  IMAD.HI.U32 R14, R12, R27, RZ ;  /* 0x0000001b0c0e7227 */ /* 0x000fc600078e00ff */
[----:B------:R-:W-:Y:S01]  /*15e0*/  IADD3.X R29, PT, PT, RZ, ~R15, RZ, P1, !PT ;  /* 0x8000000fff1d7210 */ /* 0x000fe20000ffe4ff */
[----:B------:R-:W-:-:S04]  /*15f0*/  IMAD.MOV.U32 R15, RZ, RZ, R12 ;  /* 0x000000ffff0f7224 */ /* 0x000fc800078e000c */
[----:B------:R-:W-:-:S04]  /*1600*/  IMAD.WIDE.U32 R14, P1, R12, R29, R14 ;  /* 0x0000001d0c0e7225 */ /* 0x000fc8000782000e */
[C---:B------:R-:W-:Y:S02]  /*1610*/  IMAD R21, R13.reuse, R29, RZ ;  /* 0x0000001d0d157224 */ /* 0x040fe400078e02ff */
[----:B------:R-:W-:-:S04]  /*1620*/  IMAD.HI.U32 R14, P2, R13, R27, R14 ;  /* 0x0000001b0d0e7227 */ /* 0x000fc8000784000e */
[----:B------:R-:W-:Y:S01]  /*1630*/  IMAD.HI.U32 R29, R13, R29, RZ ;  /* 0x0000001d0d1d7227 */ /* 0x000fe200078e00ff */
[----:B------:R-:W-:-:S04]  /*1640*/  IADD3 R15, P3, PT, R21, R14, RZ ;  /* 0x0000000e150f7210 */ /* 0x000fc80007f7e0ff */
[----:B------:R-:W-:Y:S01]  /*1650*/  IADD3.X R20, PT, PT, R29, R13, RZ, P1, !PT ;  /* 0x0000000d1d147210 */ /* 0x000fe20000ffe4ff */
[----:B------:R-:W-:-:S03]  /*1660*/  IMAD.WIDE.U32 R12, R15, R19, RZ ;  /* 0x000000130f0c7225 */ /* 0x000fc600078e00ff */
[----:B------:R-:W-:Y:S01]  /*1670*/  IADD3.X R20, PT, PT, RZ, RZ, R20, P3, P2 ;  /* 0x000000ffff147210 */ /* 0x000fe20001fe4414 */
[----:B------:R-:W-:Y:S01]  /*1680*/  IMAD R13, R15, R9, R13 ;  /* 0x000000090f0d7224 */ /* 0x000fe200078e020d */
[----:B------:R-:W-:-:S03]  /*1690*/  IADD3 R21, P1, PT, RZ, -R12, RZ ;  /* 0x8000000cff157210 */ /* 0x000fc60007f3e0ff */
[----:B------:R-:W-:Y:S02]  /*16a0*/  IMAD R13, R20, R19, R13 ;  /* 0x00000013140d7224 */ /* 0x000fe400078e020d */
[----:B------:R-:W-:-:S04]  /*16b0*/  IMAD.HI.U32 R14, R15, R21, RZ ;  /* 0x000000150f0e7227 */ /* 0x000fc800078e00ff */
[----:B------:R-:W-:-:S04]  /*16c0*/  IMAD.X R13, RZ, RZ, ~R13, P1 ;  /* 0x000000ffff0d7224 */ /* 0x000fc800008e0e0d */
[----:B------:R-:W-:-:S04]  /*16d0*/  IMAD.WIDE.U32 R14, P1, R15, R13, R14 ;  /* 0x0000000d0f0e7225 */ /* 0x000fc8000782000e */
[C---:B------:R-:W-:Y:S02]  /*16e0*/  IMAD R12, R20.reuse, R13, RZ ;  /* 0x0000000d140c7224 */ /* 0x040fe400078e02ff */
[----:B------:R-:W-:-:S04]  /*16f0*/  IMAD.HI.U32 R15, P2, R20, R21, R14 ;  /* 0x00000015140f7227 */ /* 0x000fc8000784000e */
[----:B------:R-:W-:Y:S01]  /*1700*/  IMAD.HI.U32 R13, R20, R13, RZ ;  /* 0x0000000d140d7227 */ /* 0x000fe200078e00ff */
[----:B------:R-:W-:-:S04]  /*1710*/  IADD3 R15, P3, PT, R12, R15, RZ ;  /* 0x0000000f0c0f7210 */ /* 0x000fc80007f7e0ff */
[----:B------:R-:W-:Y:S01]  /*1720*/  IADD3.X R20, PT, PT, R13, R20, RZ, P1, !PT ;  /* 0x000000140d147210 */ /* 0x000fe20000ffe4ff */
[----:B------:R-:W-:-:S03]  /*1730*/  IMAD.HI.U32 R12, R15, R10, RZ ;  /* 0x0000000a0f0c7227 */ /* 0x000fc600078e00ff */
[----:B------:R-:W-:Y:S01]  /*1740*/  IADD3.X R21, PT, PT, RZ, RZ, R20, P3, P2 ;  /* 0x000000ffff157210 */ /* 0x000fe20001fe4414 */
[----:B------:R-:W-:Y:S02]  /*1750*/  IMAD.MOV.U32 R13, RZ, RZ, RZ ;  /* 0x000000ffff0d7224 */ /* 0x000fe400078e00ff */
[----:B------:R-:W-:-:S04]  /*1760*/  IMAD.WIDE.U32 R12, R15, R18, R12 ;  /* 0x000000120f0c7225 */ /* 0x000fc800078e000c */
[C---:B------:R-:W-:Y:S02]  /*1770*/  IMAD R15, R21.reuse, R18, RZ ;  /* 0x00000012150f7224 */ /* 0x040fe400078e02ff */
[----:B------:R-:W-:-:S04]  /*1780*/  IMAD.HI.U32 R12, P1, R21, R10, R12 ;  /* 0x0000000a150c7227 */ /* 0x000fc8000782000c */
[----:B------:R-:W-:Y:S01]  /*1790*/  IMAD.HI.U32 R14, R21, R18, RZ ;  /* 0x00000012150e7227 */ /* 0x000fe200078e00ff */
[----:B------:R-:W-:-:S04]  /*17a0*/  IADD3 R20, P2, PT, R15, R12, RZ ;  /* 0x0000000c0f147210 */ /* 0x000fc80007f5e0ff */
[----:B------:R-:W-:Y:S01]  /*17b0*/  IADD3.X R14, PT, PT, R14, RZ, RZ, P1, !PT ;  /* 0x000000ff0e0e7210 */ /* 0x000fe20000ffe4ff */
[C---:B------:R-:W-:Y:S01]  /*17c0*/  IMAD.WIDE.U32 R12, R20.reuse, R19, RZ ;  /* 0x00000013140c7225 */ /* 0x040fe200078e00ff */
[----:B------:R-:W-:-:S03]  /*17d0*/  IADD3 R15, P3, PT, R20, 0x1, RZ ;  /* 0x00000001140f7810 */ /* 0x000fc60007f7e0ff */
[----:B------:R-:W-:Y:S01]  /*17e0*/  IMAD.X R14, RZ, RZ, R14, P2 ;  /* 0x000000ffff0e7224 */ /* 0x000fe200010e060e */
[----:B------:R-:W-:Y:S01]  /*17f0*/  IADD3 R26, P2, PT, -R12, R10, RZ ;  /* 0x0000000a0c1a7210 */ /* 0x000fe20007f5e1ff */
[----:B------:R-:W-:-:S03]  /*1800*/  IMAD R13, R20, R9, R13 ;  /* 0x00000009140d7224 */ /* 0x000fc600078e020d */
[-C--:B------:R-:W-:Y:S01]  /*1810*/  ISETP.GE.U32.AND P1, PT, R26, R19.reuse, PT ;  /* 0x000000131a00720c */ /* 0x080fe20003f26070 */
[----:B------:R-:W-:-:S05]  /*1820*/  IMAD R13, R14, R19, R13 ;  /* 0x000000130e0d7224 */ /* 0x000fca00078e020d */
[----:B------:R-:W-:Y:S02]  /*1830*/  IADD3.X R18, PT, PT, ~R13, R18, RZ, P2, !PT ;  /* 0x000000120d127210 */ /* 0x000fe400017fe5ff */
[----:B------:R-:W-:Y:S02]  /*1840*/  IADD3 R10, P2, PT, -R19, R26, RZ ;  /* 0x0000001a130a7210 */ /* 0x000fe40007f5e1ff */
[C---:B------:R-:W-:Y:S02]  /*1850*/  ISETP.GE.U32.AND.EX P1, PT, R18.reuse, R9, PT, P1 ;  /* 0x000000091200720c */ /* 0x040fe40003f26110 */
[----:B------:R-:W-:Y:S01]  /*1860*/  IADD3.X R13, PT, PT, RZ, R14, RZ, P3, !PT ;  /* 0x0000000eff0d7210 */ /* 0x000fe20001ffe4ff */
[----:B------:R-:W-:Y:S01]  /*1870*/  IMAD.X R12, R18, 0x1, ~R9, P2 ;  /* 0x00000001120c7824 */ /* 0x000fe200010e0e09 */
[----:B------:R-:W-:Y:S02]  /*1880*/  SEL R10, R10, R26, P1 ;  /* 0x0000001a0a0a7207 */ /* 0x000fe40000800000 */
[----:B------:R-:W-:-:S02]  /*1890*/  SEL R15, R15, R20, P1 ;  /* 0x000000140f0f7207 */ /* 0x000fc40000800000 */
[----:B------:R-:W-:Y:S02]  /*18a0*/  SEL R12, R12, R18, P1 ;  /* 0x000000120c0c7207 */ /* 0x000fe40000800000 */
[----:B------:R-:W-:Y:S02]  /*18b0*/  SEL R14, R13, R14, P1 ;  /* 0x0000000e0d0e7207 */ /* 0x000fe40000800000 */
[----:B------:R-:W-:Y:S02]  /*18c0*/  ISETP.GE.U32.AND P1, PT, R10, R19, PT ;  /* 0x000000130a00720c */ /* 0x000fe40003f26070 */
[----:B------:R-:W-:Y:S02]  /*18d0*/  IADD3 R10, P3, PT, R15, 0x1, RZ ;  /* 0x000000010f0a7810 */ /* 0x000fe40007f7e0ff */
[----:B------:R-:W-:Y:S02]  /*18e0*/  ISETP.NE.U32.AND P2, PT, R19, RZ, PT ;  /* 0x000000ff1300720c */ /* 0x000fe40003f45070 */
[----:B------:R-:W-:Y:S01]  /*18f0*/  ISETP.GE.U32.AND.EX P1, PT, R12, R9, PT, P1 ;  /* 0x000000090c00720c */ /* 0x000fe20003f26110 */
[----:B------:R-:W-:Y:S01]  /*1900*/  IMAD.X R13, RZ, RZ, R14, P3 ;  /* 0x000000ffff0d7224 */ /* 0x000fe200018e060e */
[----:B------:R-:W-:Y:S01]  /*1910*/  ISETP.NE.AND.EX P2, PT, R9, RZ, PT, P2 ;  /* 0x000000ff0900720c */ /* 0x000fe20003f45320 */
[----:B------:R-:W-:Y:S01]  /*1920*/  HFMA2 R9, -RZ, RZ, 0, 0 ;  /* 0x00000000ff097431 */ /* 0x000fe200000001ff */
[----:B------:R-:W-:-:S02]  /*1930*/  SEL R10, R10, R15, P1 ;  /* 0x0000000f0a0a7207 */ /* 0x000fc40000800000 */
[----:B------:R-:W-:Y:S02]  /*1940*/  SEL R13, R13, R14, P1 ;  /* 0x0000000e0d0d7207 */ /* 0x000fe40000800000 */
[----:B------:R-:W-:Y:S02]  /*1950*/  SEL R10, R10, 0xffffffff, P2 ;  /* 0xffffffff0a0a7807 */ /* 0x000fe40001000000 */
[----:B------:R-:W-:Y:S01]  /*1960*/  SEL R13, R13, 0xffffffff, P2 ;  /* 0xffffffff0d0d7807 */ /* 0x000fe20001000000 */
[----:B------:R-:W-:Y:S06]  /*1970*/  RET.REL.NODEC R8 `(_Z18cuda_sgemm_forwardILi16EEvmmmPfS0_S0_S0_) ;  /* 0xffffffe408a07950 */ /* 0x000fec0003c3ffff */
.L_x_12:
[----:B------:R-:W-:-:S00]  /*1980*/  BRA `(.L_x_12) ;  /* 0xfffffffc00fc7947 */ /* 0x000fc0000383ffff */
[----:B------:R-:W-:-:S00]  /*1990*/  NOP ;  /* 0x0000000000007918 */ /* 0x000fc00000000000 */
        /* <DEDUP_REMOVED lines=14> */
.L_x_13:


//--------------------- .nv.shared._Z18cuda_sgemm_forwardILi16EEvmmmPfS0_S0_S0_ --------------------------
	.section	.nv.shared._Z18cuda_sgemm_forwardILi16EEvmmmPfS0_S0_S0_,"aw",@nobits
	.sectionflags	@""
	.align	4
.nv.shared._Z18cuda_sgemm_forwardILi16EEvmmmPfS0_S0_S0_:
	.zero		3136


//--------------------- .nv.shared.reserved.0     --------------------------
	.section	.nv.shared.reserved.0,"aw",@nobits
	.weak		__nv_reservedSMEM_offset_0_alias
	.size		__nv_reservedSMEM_offset_0_alias, 0, 64
	.other		__nv_reservedSMEM_offset_0_alias,@"STO_CUDA_RESERVED_SHARED STV_DEFAULT"
__nv_reservedSMEM_offset_0_alias:
	.zero		0
	.zero		64


//--------------------- .nv.constant0._Z18cuda_sgemm_forwardILi16EEvmmmPfS0_S0_S0_ --------------------------
	.section	.nv.constant0._Z18cuda_sgemm_forwardILi16EEvmmmPfS0_S0_S0_,"a",@progbits
	.sectionflags	@""
	.align	4
.nv.constant0._Z18cuda_sgemm_forwardILi16EEvmmmPfS0_S0_S0_:
	.zero		952


//--------------------- SYMBOLS --------------------------

	.type		.nv.reservedSmem.offset0,@object
	.size		.nv.reservedSmem.offset0,0x4
	.type		.nv.reservedSmem.cap,@object
	.size		.nv.reservedSmem.cap,0x4
